//
// Generated by NVIDIA NVVM Compiler
//
// Compiler Build ID: CL-36424714
// Cuda compilation tools, release 13.0, V13.0.88
// Based on NVVM 20.0.0
//

.version 9.0
.target sm_100
.address_size 64

	// .globl	_Z18aes256_encrypt_ecbPhm
.const .align 1 .b8 sbox[256] = {99, 124, 119, 123, 242, 107, 111, 197, 48, 1, 103, 43, 254, 215, 171, 118, 202, 130, 201, 125, 250, 89, 71, 240, 173, 212, 162, 175, 156, 164, 114, 192, 183, 253, 147, 38, 54, 63, 247, 204, 52, 165, 229, 241, 113, 216, 49, 21, 4, 199, 35, 195, 24, 150, 5, 154, 7, 18, 128, 226, 235, 39, 178, 117, 9, 131, 44, 26, 27, 110, 90, 160, 82, 59, 214, 179, 41, 227, 47, 132, 83, 209, 0, 237, 32, 252, 177, 91, 106, 203, 190, 57, 74, 76, 88, 207, 208, 239, 170, 251, 67, 77, 51, 133, 69, 249, 2, 127, 80, 60, 159, 168, 81, 163, 64, 143, 146, 157, 56, 245, 188, 182, 218, 33, 16, 255, 243, 210, 205, 12, 19, 236, 95, 151, 68, 23, 196, 167, 126, 61, 100, 93, 25, 115, 96, 129, 79, 220, 34, 42, 144, 136, 70, 238, 184, 20, 222, 94, 11, 219, 224, 50, 58, 10, 73, 6, 36, 92, 194, 211, 172, 98, 145, 149, 228, 121, 231, 200, 55, 109, 141, 213, 78, 169, 108, 86, 244, 234, 101, 122, 174, 8, 186, 120, 37, 46, 28, 166, 180, 198, 232, 221, 116, 31, 75, 189, 139, 138, 112, 62, 181, 102, 72, 3, 246, 14, 97, 53, 87, 185, 134, 193, 29, 158, 225, 248, 152, 17, 105, 217, 142, 148, 155, 30, 135, 233, 206, 85, 40, 223, 140, 161, 137, 13, 191, 230, 66, 104, 65, 153, 45, 15, 176, 84, 187, 22};
.const .align 1 .b8 sboxinv[256] = {82, 9, 106, 213, 48, 54, 165, 56, 191, 64, 163, 158, 129, 243, 215, 251, 124, 227, 57, 130, 155, 47, 255, 135, 52, 142, 67, 68, 196, 222, 233, 203, 84, 123, 148, 50, 166, 194, 35, 61, 238, 76, 149, 11, 66, 250, 195, 78, 8, 46, 161, 102, 40, 217, 36, 178, 118, 91, 162, 73, 109, 139, 209, 37, 114, 248, 246, 100, 134, 104, 152, 22, 212, 164, 92, 204, 93, 101, 182, 146, 108, 112, 72, 80, 253, 237, 185, 218, 94, 21, 70, 87, 167, 141, 157, 132, 144, 216, 171, 0, 140, 188, 211, 10, 247, 228, 88, 5, 184, 179, 69, 6, 208, 44, 30, 143, 202, 63, 15, 2, 193, 175, 189, 3, 1, 19, 138, 107, 58, 145, 17, 65, 79, 103, 220, 234, 151, 242, 207, 206, 240, 180, 230, 115, 150, 172, 116, 34, 231, 173, 53, 133, 226, 249, 55, 232, 28, 117, 223, 110, 71, 241, 26, 113, 29, 41, 197, 137, 111, 183, 98, 14, 170, 24, 190, 27, 252, 86, 62, 75, 198, 210, 121, 32, 154, 219, 192, 254, 120, 205, 90, 244, 31, 221, 168, 51, 136, 7, 199, 49, 177, 18, 16, 89, 39, 128, 236, 95, 96, 81, 127, 169, 25, 181, 74, 13, 45, 229, 122, 159, 147, 201, 156, 239, 160, 224, 59, 77, 174, 42, 245, 176, 200, 235, 187, 60, 131, 83, 153, 97, 23, 43, 4, 126, 186, 119, 214, 38, 225, 105, 20, 99, 85, 33, 12, 125};
.const .align 1 .b8 w2[240];
.const .align 1 .b8 w3[240];

.visible .entry _Z18aes256_encrypt_ecbPhm(
	.param .u64 .ptr .align 1 _Z18aes256_encrypt_ecbPhm_param_0,
	.param .u64 _Z18aes256_encrypt_ecbPhm_param_1
)
{
	.reg .pred 	%p<19>;
	.reg .b16 	%rs<299>;
	.reg .b32 	%r<11>;
	.reg .b64 	%rd<113>;

	ld.param.u64 	%rd3, [_Z18aes256_encrypt_ecbPhm_param_1];
	mov.u32 	%r1, %ctaid.x;
	shl.b32 	%r2, %r1, 13;
	mov.u32 	%r3, %tid.x;
	shl.b32 	%r4, %r3, 4;
	add.s32 	%r5, %r2, %r4;
	cvt.u64.u32 	%rd1, %r5;
	setp.le.u64 	%p1, %rd3, %rd1;
	@%p1 bra 	$L__BB0_4;
	ld.param.u64 	%rd111, [_Z18aes256_encrypt_ecbPhm_param_0];
	cvta.to.global.u64 	%rd4, %rd111;
	add.s64 	%rd5, %rd4, %rd1;
	ld.global.u8 	%rs52, [%rd5];
	ld.global.u8 	%rs53, [%rd5+1];
	ld.global.u8 	%rs54, [%rd5+2];
	ld.global.u8 	%rs55, [%rd5+3];
	ld.global.u8 	%rs56, [%rd5+4];
	ld.global.u8 	%rs57, [%rd5+5];
	ld.global.u8 	%rs58, [%rd5+6];
	ld.global.u8 	%rs59, [%rd5+7];
	ld.global.u8 	%rs60, [%rd5+8];
	ld.global.u8 	%rs61, [%rd5+9];
	ld.global.u8 	%rs62, [%rd5+10];
	ld.global.u8 	%rs63, [%rd5+11];
	ld.global.u8 	%rs64, [%rd5+12];
	ld.global.u8 	%rs65, [%rd5+13];
	ld.global.u8 	%rs66, [%rd5+14];
	ld.global.u8 	%rs67, [%rd5+15];
	ld.const.u8 	%rs68, [w2+15];
	xor.b16  	%rs282, %rs67, %rs68;
	ld.const.u8 	%rs69, [w2+14];
	xor.b16  	%rs283, %rs66, %rs69;
	ld.const.u8 	%rs70, [w2+13];
	xor.b16  	%rs284, %rs65, %rs70;
	ld.const.u8 	%rs71, [w2+12];
	xor.b16  	%rs285, %rs64, %rs71;
	ld.const.u8 	%rs72, [w2+11];
	xor.b16  	%rs286, %rs63, %rs72;
	ld.const.u8 	%rs73, [w2+10];
	xor.b16  	%rs287, %rs62, %rs73;
	ld.const.u8 	%rs74, [w2+9];
	xor.b16  	%rs288, %rs61, %rs74;
	ld.const.u8 	%rs75, [w2+8];
	xor.b16  	%rs289, %rs60, %rs75;
	ld.const.u8 	%rs76, [w2+7];
	xor.b16  	%rs290, %rs59, %rs76;
	ld.const.u8 	%rs77, [w2+6];
	xor.b16  	%rs291, %rs58, %rs77;
	ld.const.u8 	%rs78, [w2+5];
	xor.b16  	%rs292, %rs57, %rs78;
	ld.const.u8 	%rs79, [w2+4];
	xor.b16  	%rs293, %rs56, %rs79;
	ld.const.u8 	%rs80, [w2+3];
	xor.b16  	%rs294, %rs55, %rs80;
	ld.const.u8 	%rs81, [w2+2];
	xor.b16  	%rs295, %rs54, %rs81;
	ld.const.u8 	%rs82, [w2+1];
	xor.b16  	%rs296, %rs53, %rs82;
	ld.const.u8 	%rs83, [w2];
	xor.b16  	%rs297, %rs52, %rs83;
	mov.b16 	%rs298, 1;
	mov.u64 	%rd8, sbox;
	mov.u64 	%rd57, w2;
$L__BB0_2:
	cvt.u64.u16 	%rd6, %rs297;
	and.b64  	%rd7, %rd6, 255;
	add.s64 	%rd9, %rd8, %rd7;
	ld.const.u8 	%rs84, [%rd9];
	cvt.u64.u16 	%rd10, %rs296;
	and.b64  	%rd11, %rd10, 255;
	add.s64 	%rd12, %rd8, %rd11;
	ld.const.u8 	%rs85, [%rd12];
	cvt.u64.u16 	%rd13, %rs295;
	and.b64  	%rd14, %rd13, 255;
	add.s64 	%rd15, %rd8, %rd14;
	ld.const.u8 	%rs86, [%rd15];
	cvt.u64.u16 	%rd16, %rs294;
	and.b64  	%rd17, %rd16, 255;
	add.s64 	%rd18, %rd8, %rd17;
	ld.const.u8 	%rs87, [%rd18];
	cvt.u64.u16 	%rd19, %rs293;
	and.b64  	%rd20, %rd19, 255;
	add.s64 	%rd21, %rd8, %rd20;
	ld.const.u8 	%rs88, [%rd21];
	cvt.u64.u16 	%rd22, %rs292;
	and.b64  	%rd23, %rd22, 255;
	add.s64 	%rd24, %rd8, %rd23;
	ld.const.u8 	%rs89, [%rd24];
	cvt.u64.u16 	%rd25, %rs291;
	and.b64  	%rd26, %rd25, 255;
	add.s64 	%rd27, %rd8, %rd26;
	ld.const.u8 	%rs90, [%rd27];
	cvt.u64.u16 	%rd28, %rs290;
	and.b64  	%rd29, %rd28, 255;
	add.s64 	%rd30, %rd8, %rd29;
	ld.const.u8 	%rs91, [%rd30];
	cvt.u64.u16 	%rd31, %rs289;
	and.b64  	%rd32, %rd31, 255;
	add.s64 	%rd33, %rd8, %rd32;
	ld.const.u8 	%rs92, [%rd33];
	cvt.u64.u16 	%rd34, %rs288;
	and.b64  	%rd35, %rd34, 255;
	add.s64 	%rd36, %rd8, %rd35;
	ld.const.u8 	%rs93, [%rd36];
	cvt.u64.u16 	%rd37, %rs287;
	and.b64  	%rd38, %rd37, 255;
	add.s64 	%rd39, %rd8, %rd38;
	ld.const.u8 	%rs94, [%rd39];
	cvt.u64.u16 	%rd40, %rs286;
	and.b64  	%rd41, %rd40, 255;
	add.s64 	%rd42, %rd8, %rd41;
	ld.const.u8 	%rs95, [%rd42];
	cvt.u64.u16 	%rd43, %rs285;
	and.b64  	%rd44, %rd43, 255;
	add.s64 	%rd45, %rd8, %rd44;
	ld.const.u8 	%rs96, [%rd45];
	cvt.u64.u16 	%rd46, %rs284;
	and.b64  	%rd47, %rd46, 255;
	add.s64 	%rd48, %rd8, %rd47;
	ld.const.u8 	%rs97, [%rd48];
	cvt.u64.u16 	%rd49, %rs283;
	and.b64  	%rd50, %rd49, 255;
	add.s64 	%rd51, %rd8, %rd50;
	ld.const.u8 	%rs98, [%rd51];
	cvt.u64.u16 	%rd52, %rs282;
	and.b64  	%rd53, %rd52, 255;
	add.s64 	%rd54, %rd8, %rd53;
	ld.const.u8 	%rs99, [%rd54];
	xor.b16  	%rs100, %rs89, %rs84;
	cvt.s16.s8 	%rs101, %rs100;
	xor.b16  	%rs102, %rs100, %rs94;
	xor.b16  	%rs103, %rs102, %rs99;
	shl.b16 	%rs104, %rs100, 1;
	xor.b16  	%rs105, %rs104, 27;
	setp.lt.s16 	%p2, %rs101, 0;
	selp.b16 	%rs106, %rs105, %rs104, %p2;
	xor.b16  	%rs107, %rs94, %rs89;
	cvt.s16.s8 	%rs108, %rs107;
	shl.b16 	%rs109, %rs107, 1;
	xor.b16  	%rs110, %rs109, 27;
	setp.lt.s16 	%p3, %rs108, 0;
	selp.b16 	%rs111, %rs110, %rs109, %p3;
	xor.b16  	%rs112, %rs99, %rs94;
	cvt.s16.s8 	%rs113, %rs112;
	shl.b16 	%rs114, %rs112, 1;
	xor.b16  	%rs115, %rs114, 27;
	setp.lt.s16 	%p4, %rs113, 0;
	selp.b16 	%rs116, %rs115, %rs114, %p4;
	xor.b16  	%rs117, %rs99, %rs84;
	cvt.s16.s8 	%rs118, %rs117;
	shl.b16 	%rs119, %rs117, 1;
	xor.b16  	%rs120, %rs119, 27;
	setp.lt.s16 	%p5, %rs118, 0;
	selp.b16 	%rs121, %rs120, %rs119, %p5;
	xor.b16  	%rs122, %rs93, %rs88;
	cvt.s16.s8 	%rs123, %rs122;
	xor.b16  	%rs124, %rs122, %rs98;
	xor.b16  	%rs125, %rs124, %rs87;
	shl.b16 	%rs126, %rs122, 1;
	xor.b16  	%rs127, %rs126, 27;
	setp.lt.s16 	%p6, %rs123, 0;
	selp.b16 	%rs128, %rs127, %rs126, %p6;
	xor.b16  	%rs129, %rs98, %rs93;
	cvt.s16.s8 	%rs130, %rs129;
	shl.b16 	%rs131, %rs129, 1;
	xor.b16  	%rs132, %rs131, 27;
	setp.lt.s16 	%p7, %rs130, 0;
	selp.b16 	%rs133, %rs132, %rs131, %p7;
	xor.b16  	%rs134, %rs87, %rs98;
	cvt.s16.s8 	%rs135, %rs134;
	shl.b16 	%rs136, %rs134, 1;
	xor.b16  	%rs137, %rs136, 27;
	setp.lt.s16 	%p8, %rs135, 0;
	selp.b16 	%rs138, %rs137, %rs136, %p8;
	xor.b16  	%rs139, %rs87, %rs88;
	cvt.s16.s8 	%rs140, %rs139;
	shl.b16 	%rs141, %rs139, 1;
	xor.b16  	%rs142, %rs141, 27;
	setp.lt.s16 	%p9, %rs140, 0;
	selp.b16 	%rs143, %rs142, %rs141, %p9;
	xor.b16  	%rs144, %rs97, %rs92;
	cvt.s16.s8 	%rs145, %rs144;
	xor.b16  	%rs146, %rs144, %rs86;
	xor.b16  	%rs147, %rs146, %rs91;
	shl.b16 	%rs148, %rs144, 1;
	xor.b16  	%rs149, %rs148, 27;
	setp.lt.s16 	%p10, %rs145, 0;
	selp.b16 	%rs150, %rs149, %rs148, %p10;
	xor.b16  	%rs151, %rs86, %rs97;
	cvt.s16.s8 	%rs152, %rs151;
	shl.b16 	%rs153, %rs151, 1;
	xor.b16  	%rs154, %rs153, 27;
	setp.lt.s16 	%p11, %rs152, 0;
	selp.b16 	%rs155, %rs154, %rs153, %p11;
	xor.b16  	%rs156, %rs91, %rs86;
	cvt.s16.s8 	%rs157, %rs156;
	shl.b16 	%rs158, %rs156, 1;
	xor.b16  	%rs159, %rs158, 27;
	setp.lt.s16 	%p12, %rs157, 0;
	selp.b16 	%rs160, %rs159, %rs158, %p12;
	xor.b16  	%rs161, %rs91, %rs92;
	cvt.s16.s8 	%rs162, %rs161;
	shl.b16 	%rs163, %rs161, 1;
	xor.b16  	%rs164, %rs163, 27;
	setp.lt.s16 	%p13, %rs162, 0;
	selp.b16 	%rs165, %rs164, %rs163, %p13;
	xor.b16  	%rs166, %rs85, %rs96;
	cvt.s16.s8 	%rs167, %rs166;
	xor.b16  	%rs168, %rs166, %rs90;
	xor.b16  	%rs169, %rs168, %rs95;
	shl.b16 	%rs170, %rs166, 1;
	xor.b16  	%rs171, %rs170, 27;
	setp.lt.s16 	%p14, %rs167, 0;
	selp.b16 	%rs172, %rs171, %rs170, %p14;
	xor.b16  	%rs173, %rs90, %rs85;
	cvt.s16.s8 	%rs174, %rs173;
	shl.b16 	%rs175, %rs173, 1;
	xor.b16  	%rs176, %rs175, 27;
	setp.lt.s16 	%p15, %rs174, 0;
	selp.b16 	%rs177, %rs176, %rs175, %p15;
	xor.b16  	%rs178, %rs95, %rs90;
	cvt.s16.s8 	%rs179, %rs178;
	shl.b16 	%rs180, %rs178, 1;
	xor.b16  	%rs181, %rs180, 27;
	setp.lt.s16 	%p16, %rs179, 0;
	selp.b16 	%rs182, %rs181, %rs180, %p16;
	xor.b16  	%rs183, %rs95, %rs96;
	cvt.s16.s8 	%rs184, %rs183;
	shl.b16 	%rs185, %rs183, 1;
	xor.b16  	%rs186, %rs185, 27;
	setp.lt.s16 	%p17, %rs184, 0;
	selp.b16 	%rs187, %rs186, %rs185, %p17;
	and.b16  	%rs188, %rs298, 255;
	shl.b16 	%rs189, %rs298, 4;
	cvt.u64.u16 	%rd55, %rs189;
	and.b64  	%rd56, %rd55, 240;
	add.s64 	%rd58, %rd57, %rd56;
	ld.const.u8 	%rs190, [%rd58+15];
	xor.b16  	%rs191, %rs187, %rs190;
	xor.b16  	%rs282, %rs191, %rs168;
	ld.const.u8 	%rs192, [%rd58+14];
	xor.b16  	%rs193, %rs182, %rs192;
	xor.b16  	%rs194, %rs193, %rs90;
	xor.b16  	%rs283, %rs194, %rs169;
	ld.const.u8 	%rs195, [%rd58+13];
	xor.b16  	%rs196, %rs177, %rs195;
	xor.b16  	%rs197, %rs196, %rs85;
	xor.b16  	%rs284, %rs197, %rs169;
	ld.const.u8 	%rs198, [%rd58+12];
	xor.b16  	%rs199, %rs172, %rs198;
	xor.b16  	%rs200, %rs199, %rs96;
	xor.b16  	%rs285, %rs200, %rs169;
	ld.const.u8 	%rs201, [%rd58+11];
	xor.b16  	%rs202, %rs165, %rs201;
	xor.b16  	%rs286, %rs202, %rs146;
	ld.const.u8 	%rs203, [%rd58+10];
	xor.b16  	%rs204, %rs160, %rs203;
	xor.b16  	%rs205, %rs204, %rs86;
	xor.b16  	%rs287, %rs205, %rs147;
	ld.const.u8 	%rs206, [%rd58+9];
	xor.b16  	%rs207, %rs155, %rs206;
	xor.b16  	%rs208, %rs207, %rs97;
	xor.b16  	%rs288, %rs208, %rs147;
	ld.const.u8 	%rs209, [%rd58+8];
	xor.b16  	%rs210, %rs150, %rs209;
	xor.b16  	%rs211, %rs210, %rs92;
	xor.b16  	%rs289, %rs211, %rs147;
	ld.const.u8 	%rs212, [%rd58+7];
	xor.b16  	%rs213, %rs143, %rs212;
	xor.b16  	%rs290, %rs213, %rs124;
	ld.const.u8 	%rs214, [%rd58+6];
	xor.b16  	%rs215, %rs138, %rs214;
	xor.b16  	%rs216, %rs215, %rs98;
	xor.b16  	%rs291, %rs216, %rs125;
	ld.const.u8 	%rs217, [%rd58+5];
	xor.b16  	%rs218, %rs133, %rs217;
	xor.b16  	%rs219, %rs218, %rs93;
	xor.b16  	%rs292, %rs219, %rs125;
	ld.const.u8 	%rs220, [%rd58+4];
	xor.b16  	%rs221, %rs128, %rs220;
	xor.b16  	%rs222, %rs221, %rs88;
	xor.b16  	%rs293, %rs222, %rs125;
	ld.const.u8 	%rs223, [%rd58+3];
	xor.b16  	%rs224, %rs121, %rs223;
	xor.b16  	%rs294, %rs224, %rs102;
	ld.const.u8 	%rs225, [%rd58+2];
	xor.b16  	%rs226, %rs116, %rs225;
	xor.b16  	%rs227, %rs226, %rs94;
	xor.b16  	%rs295, %rs227, %rs103;
	ld.const.u8 	%rs228, [%rd58+1];
	xor.b16  	%rs229, %rs111, %rs228;
	xor.b16  	%rs230, %rs229, %rs89;
	xor.b16  	%rs296, %rs230, %rs103;
	ld.const.u8 	%rs231, [%rd58];
	xor.b16  	%rs232, %rs106, %rs231;
	xor.b16  	%rs233, %rs232, %rs84;
	xor.b16  	%rs297, %rs233, %rs103;
	add.s16 	%rs298, %rs298, 1;
	setp.lt.u16 	%p18, %rs188, 13;
	@%p18 bra 	$L__BB0_2;
	ld.param.u64 	%rd112, [_Z18aes256_encrypt_ecbPhm_param_0];
	cvt.u64.u16 	%rd59, %rs297;
	and.b64  	%rd60, %rd59, 255;
	mov.u64 	%rd61, sbox;
	add.s64 	%rd62, %rd61, %rd60;
	ld.const.u8 	%rs234, [%rd62];
	cvt.u64.u16 	%rd63, %rs296;
	and.b64  	%rd64, %rd63, 255;
	add.s64 	%rd65, %rd61, %rd64;
	ld.const.u8 	%rs235, [%rd65];
	cvt.u64.u16 	%rd66, %rs295;
	and.b64  	%rd67, %rd66, 255;
	add.s64 	%rd68, %rd61, %rd67;
	ld.const.u8 	%rs236, [%rd68];
	cvt.u64.u16 	%rd69, %rs294;
	and.b64  	%rd70, %rd69, 255;
	add.s64 	%rd71, %rd61, %rd70;
	ld.const.u8 	%rs237, [%rd71];
	cvt.u64.u16 	%rd72, %rs293;
	and.b64  	%rd73, %rd72, 255;
	add.s64 	%rd74, %rd61, %rd73;
	ld.const.u8 	%rs238, [%rd74];
	cvt.u64.u16 	%rd75, %rs292;
	and.b64  	%rd76, %rd75, 255;
	add.s64 	%rd77, %rd61, %rd76;
	ld.const.u8 	%rs239, [%rd77];
	cvt.u64.u16 	%rd78, %rs291;
	and.b64  	%rd79, %rd78, 255;
	add.s64 	%rd80, %rd61, %rd79;
	ld.const.u8 	%rs240, [%rd80];
	cvt.u64.u16 	%rd81, %rs290;
	and.b64  	%rd82, %rd81, 255;
	add.s64 	%rd83, %rd61, %rd82;
	ld.const.u8 	%rs241, [%rd83];
	cvt.u64.u16 	%rd84, %rs289;
	and.b64  	%rd85, %rd84, 255;
	add.s64 	%rd86, %rd61, %rd85;
	ld.const.u8 	%rs242, [%rd86];
	cvt.u64.u16 	%rd87, %rs288;
	and.b64  	%rd88, %rd87, 255;
	add.s64 	%rd89, %rd61, %rd88;
	ld.const.u8 	%rs243, [%rd89];
	cvt.u64.u16 	%rd90, %rs287;
	and.b64  	%rd91, %rd90, 255;
	add.s64 	%rd92, %rd61, %rd91;
	ld.const.u8 	%rs244, [%rd92];
	cvt.u64.u16 	%rd93, %rs286;
	and.b64  	%rd94, %rd93, 255;
	add.s64 	%rd95, %rd61, %rd94;
	ld.const.u8 	%rs245, [%rd95];
	cvt.u64.u16 	%rd96, %rs285;
	and.b64  	%rd97, %rd96, 255;
	add.s64 	%rd98, %rd61, %rd97;
	ld.const.u8 	%rs246, [%rd98];
	cvt.u64.u16 	%rd99, %rs284;
	and.b64  	%rd100, %rd99, 255;
	add.s64 	%rd101, %rd61, %rd100;
	ld.const.u8 	%rs247, [%rd101];
	cvt.u64.u16 	%rd102, %rs283;
	and.b64  	%rd103, %rd102, 255;
	add.s64 	%rd104, %rd61, %rd103;
	ld.const.u8 	%rs248, [%rd104];
	cvt.u64.u16 	%rd105, %rs282;
	and.b64  	%rd106, %rd105, 255;
	add.s64 	%rd107, %rd61, %rd106;
	ld.const.u8 	%rs249, [%rd107];
	ld.const.u8 	%rs250, [w2+239];
	xor.b16  	%rs251, %rs245, %rs250;
	ld.const.u8 	%rs252, [w2+238];
	xor.b16  	%rs253, %rs240, %rs252;
	ld.const.u8 	%rs254, [w2+237];
	xor.b16  	%rs255, %rs235, %rs254;
	ld.const.u8 	%rs256, [w2+236];
	xor.b16  	%rs257, %rs246, %rs256;
	ld.const.u8 	%rs258, [w2+235];
	xor.b16  	%rs259, %rs241, %rs258;
	ld.const.u8 	%rs260, [w2+234];
	xor.b16  	%rs261, %rs236, %rs260;
	ld.const.u8 	%rs262, [w2+233];
	xor.b16  	%rs263, %rs247, %rs262;
	ld.const.u8 	%rs264, [w2+232];
	xor.b16  	%rs265, %rs242, %rs264;
	ld.const.u8 	%rs266, [w2+231];
	xor.b16  	%rs267, %rs237, %rs266;
	ld.const.u8 	%rs268, [w2+230];
	xor.b16  	%rs269, %rs248, %rs268;
	ld.const.u8 	%rs270, [w2+229];
	xor.b16  	%rs271, %rs243, %rs270;
	ld.const.u8 	%rs272, [w2+228];
	xor.b16  	%rs273, %rs238, %rs272;
	ld.const.u8 	%rs274, [w2+227];
	xor.b16  	%rs275, %rs249, %rs274;
	ld.const.u8 	%rs276, [w2+226];
	xor.b16  	%rs277, %rs244, %rs276;
	ld.const.u8 	%rs278, [w2+225];
	xor.b16  	%rs279, %rs239, %rs278;
	ld.const.u8 	%rs280, [w2+224];
	xor.b16  	%rs281, %rs234, %rs280;
	cvta.to.global.u64 	%rd108, %rd112;
	mov.u32 	%r6, %ctaid.x;
	shl.b32 	%r7, %r6, 13;
	mov.u32 	%r8, %tid.x;
	shl.b32 	%r9, %r8, 4;
	add.s32 	%r10, %r7, %r9;
	cvt.u64.u32 	%rd109, %r10;
	add.s64 	%rd110, %rd108, %rd109;
	st.global.u8 	[%rd110], %rs281;
	st.global.u8 	[%rd110+1], %rs279;
	st.global.u8 	[%rd110+2], %rs277;
	st.global.u8 	[%rd110+3], %rs275;
	st.global.u8 	[%rd110+4], %rs273;
	st.global.u8 	[%rd110+5], %rs271;
	st.global.u8 	[%rd110+6], %rs269;
	st.global.u8 	[%rd110+7], %rs267;
	st.global.u8 	[%rd110+8], %rs265;
	st.global.u8 	[%rd110+9], %rs263;
	st.global.u8 	[%rd110+10], %rs261;
	st.global.u8 	[%rd110+11], %rs259;
	st.global.u8 	[%rd110+12], %rs257;
	st.global.u8 	[%rd110+13], %rs255;
	st.global.u8 	[%rd110+14], %rs253;
	st.global.u8 	[%rd110+15], %rs251;
	bar.sync 	0;
$L__BB0_4:
	ret;

}
	// .globl	_Z18aes256_decrypt_ecbPhm
.visible .entry _Z18aes256_decrypt_ecbPhm(
	.param .u64 .ptr .align 1 _Z18aes256_decrypt_ecbPhm_param_0,
	.param .u64 _Z18aes256_decrypt_ecbPhm_param_1
)
{
	.reg .pred 	%p<39>;
	.reg .b16 	%rs<408>;
	.reg .b32 	%r<6>;
	.reg .b64 	%rd<108>;

	ld.param.u64 	%rd3, [_Z18aes256_decrypt_ecbPhm_param_0];
	ld.param.u64 	%rd4, [_Z18aes256_decrypt_ecbPhm_param_1];
	mov.u32 	%r1, %ctaid.x;
	shl.b32 	%r2, %r1, 13;
	mov.u32 	%r3, %tid.x;
	shl.b32 	%r4, %r3, 4;
	add.s32 	%r5, %r2, %r4;
	cvt.u64.u32 	%rd1, %r5;
	setp.le.u64 	%p1, %rd4, %rd1;
	@%p1 bra 	$L__BB1_4;
	cvta.to.global.u64 	%rd5, %rd3;
	add.s64 	%rd2, %rd5, %rd1;
	ld.global.u8 	%rs52, [%rd2];
	ld.global.u8 	%rs53, [%rd2+1];
	ld.global.u8 	%rs54, [%rd2+2];
	ld.global.u8 	%rs55, [%rd2+3];
	ld.global.u8 	%rs56, [%rd2+4];
	ld.global.u8 	%rs57, [%rd2+5];
	ld.global.u8 	%rs58, [%rd2+6];
	ld.global.u8 	%rs59, [%rd2+7];
	ld.global.u8 	%rs60, [%rd2+8];
	ld.global.u8 	%rs61, [%rd2+9];
	ld.global.u8 	%rs62, [%rd2+10];
	ld.global.u8 	%rs63, [%rd2+11];
	ld.global.u8 	%rs64, [%rd2+12];
	ld.global.u8 	%rs65, [%rd2+13];
	ld.global.u8 	%rs66, [%rd2+14];
	ld.global.u8 	%rs67, [%rd2+15];
	ld.const.u8 	%rs68, [w3+239];
	xor.b16  	%rs391, %rs67, %rs68;
	ld.const.u8 	%rs69, [w3+238];
	xor.b16  	%rs392, %rs66, %rs69;
	ld.const.u8 	%rs70, [w3+237];
	xor.b16  	%rs393, %rs65, %rs70;
	ld.const.u8 	%rs71, [w3+236];
	xor.b16  	%rs394, %rs64, %rs71;
	ld.const.u8 	%rs72, [w3+235];
	xor.b16  	%rs395, %rs63, %rs72;
	ld.const.u8 	%rs73, [w3+234];
	xor.b16  	%rs396, %rs62, %rs73;
	ld.const.u8 	%rs74, [w3+233];
	xor.b16  	%rs397, %rs61, %rs74;
	ld.const.u8 	%rs75, [w3+232];
	xor.b16  	%rs398, %rs60, %rs75;
	ld.const.u8 	%rs76, [w3+231];
	xor.b16  	%rs399, %rs59, %rs76;
	ld.const.u8 	%rs77, [w3+230];
	xor.b16  	%rs400, %rs58, %rs77;
	ld.const.u8 	%rs78, [w3+229];
	xor.b16  	%rs401, %rs57, %rs78;
	ld.const.u8 	%rs79, [w3+228];
	xor.b16  	%rs402, %rs56, %rs79;
	ld.const.u8 	%rs80, [w3+227];
	xor.b16  	%rs403, %rs55, %rs80;
	ld.const.u8 	%rs81, [w3+226];
	xor.b16  	%rs404, %rs54, %rs81;
	ld.const.u8 	%rs82, [w3+225];
	xor.b16  	%rs405, %rs53, %rs82;
	ld.const.u8 	%rs83, [w3+224];
	xor.b16  	%rs406, %rs52, %rs83;
	mov.b16 	%rs407, 1;
	mov.u64 	%rd8, sboxinv;
	mov.u64 	%rd57, w3;
$L__BB1_2:
	cvt.u64.u16 	%rd6, %rs406;
	and.b64  	%rd7, %rd6, 255;
	add.s64 	%rd9, %rd8, %rd7;
	ld.const.u8 	%rs84, [%rd9];
	cvt.u64.u16 	%rd10, %rs393;
	and.b64  	%rd11, %rd10, 255;
	add.s64 	%rd12, %rd8, %rd11;
	ld.const.u8 	%rs85, [%rd12];
	cvt.u64.u16 	%rd13, %rs396;
	and.b64  	%rd14, %rd13, 255;
	add.s64 	%rd15, %rd8, %rd14;
	ld.const.u8 	%rs86, [%rd15];
	cvt.u64.u16 	%rd16, %rs399;
	and.b64  	%rd17, %rd16, 255;
	add.s64 	%rd18, %rd8, %rd17;
	ld.const.u8 	%rs87, [%rd18];
	cvt.u64.u16 	%rd19, %rs402;
	and.b64  	%rd20, %rd19, 255;
	add.s64 	%rd21, %rd8, %rd20;
	ld.const.u8 	%rs88, [%rd21];
	cvt.u64.u16 	%rd22, %rs405;
	and.b64  	%rd23, %rd22, 255;
	add.s64 	%rd24, %rd8, %rd23;
	ld.const.u8 	%rs89, [%rd24];
	cvt.u64.u16 	%rd25, %rs392;
	and.b64  	%rd26, %rd25, 255;
	add.s64 	%rd27, %rd8, %rd26;
	ld.const.u8 	%rs90, [%rd27];
	cvt.u64.u16 	%rd28, %rs395;
	and.b64  	%rd29, %rd28, 255;
	add.s64 	%rd30, %rd8, %rd29;
	ld.const.u8 	%rs91, [%rd30];
	cvt.u64.u16 	%rd31, %rs398;
	and.b64  	%rd32, %rd31, 255;
	add.s64 	%rd33, %rd8, %rd32;
	ld.const.u8 	%rs92, [%rd33];
	cvt.u64.u16 	%rd34, %rs401;
	and.b64  	%rd35, %rd34, 255;
	add.s64 	%rd36, %rd8, %rd35;
	ld.const.u8 	%rs93, [%rd36];
	cvt.u64.u16 	%rd37, %rs404;
	and.b64  	%rd38, %rd37, 255;
	add.s64 	%rd39, %rd8, %rd38;
	ld.const.u8 	%rs94, [%rd39];
	cvt.u64.u16 	%rd40, %rs391;
	and.b64  	%rd41, %rd40, 255;
	add.s64 	%rd42, %rd8, %rd41;
	ld.const.u8 	%rs95, [%rd42];
	cvt.u64.u16 	%rd43, %rs394;
	and.b64  	%rd44, %rd43, 255;
	add.s64 	%rd45, %rd8, %rd44;
	ld.const.u8 	%rs96, [%rd45];
	cvt.u64.u16 	%rd46, %rs397;
	and.b64  	%rd47, %rd46, 255;
	add.s64 	%rd48, %rd8, %rd47;
	ld.const.u8 	%rs97, [%rd48];
	cvt.u64.u16 	%rd49, %rs400;
	and.b64  	%rd50, %rd49, 255;
	add.s64 	%rd51, %rd8, %rd50;
	ld.const.u8 	%rs98, [%rd51];
	cvt.u64.u16 	%rd52, %rs403;
	and.b64  	%rd53, %rd52, 255;
	add.s64 	%rd54, %rd8, %rd53;
	ld.const.u8 	%rs99, [%rd54];
	and.b16  	%rs100, %rs407, 255;
	shl.b16 	%rs101, %rs407, 4;
	sub.s16 	%rs102, -17, %rs101;
	cvt.u64.u16 	%rd55, %rs102;
	and.b64  	%rd56, %rd55, 255;
	add.s64 	%rd58, %rd57, %rd56;
	ld.const.u8 	%rs103, [%rd58];
	xor.b16  	%rs104, %rs99, %rs103;
	ld.const.u8 	%rs105, [%rd58+-1];
	xor.b16  	%rs106, %rs98, %rs105;
	ld.const.u8 	%rs107, [%rd58+-2];
	xor.b16  	%rs108, %rs97, %rs107;
	ld.const.u8 	%rs109, [%rd58+-3];
	xor.b16  	%rs110, %rs96, %rs109;
	ld.const.u8 	%rs111, [%rd58+-4];
	xor.b16  	%rs112, %rs95, %rs111;
	ld.const.u8 	%rs113, [%rd58+-5];
	xor.b16  	%rs114, %rs94, %rs113;
	ld.const.u8 	%rs115, [%rd58+-6];
	xor.b16  	%rs116, %rs93, %rs115;
	ld.const.u8 	%rs117, [%rd58+-7];
	xor.b16  	%rs118, %rs92, %rs117;
	ld.const.u8 	%rs119, [%rd58+-8];
	xor.b16  	%rs120, %rs91, %rs119;
	ld.const.u8 	%rs121, [%rd58+-9];
	xor.b16  	%rs122, %rs90, %rs121;
	ld.const.u8 	%rs123, [%rd58+-10];
	xor.b16  	%rs124, %rs89, %rs123;
	ld.const.u8 	%rs125, [%rd58+-11];
	xor.b16  	%rs126, %rs88, %rs125;
	ld.const.u8 	%rs127, [%rd58+-12];
	xor.b16  	%rs128, %rs87, %rs127;
	ld.const.u8 	%rs129, [%rd58+-13];
	xor.b16  	%rs130, %rs86, %rs129;
	ld.const.u8 	%rs131, [%rd58+-14];
	xor.b16  	%rs132, %rs85, %rs131;
	ld.const.u8 	%rs133, [%rd58+-15];
	xor.b16  	%rs134, %rs84, %rs133;
	xor.b16  	%rs135, %rs132, %rs134;
	cvt.s16.s8 	%rs136, %rs135;
	xor.b16  	%rs137, %rs135, %rs130;
	xor.b16  	%rs138, %rs137, %rs128;
	cvt.s16.s8 	%rs139, %rs138;
	shl.b16 	%rs140, %rs138, 1;
	xor.b16  	%rs141, %rs140, 27;
	setp.lt.s16 	%p2, %rs139, 0;
	selp.b16 	%rs142, %rs141, %rs140, %p2;
	xor.b16  	%rs143, %rs130, %rs134;
	xor.b16  	%rs144, %rs143, %rs142;
	cvt.s16.s8 	%rs145, %rs144;
	shl.b16 	%rs146, %rs144, 1;
	xor.b16  	%rs147, %rs146, 27;
	setp.lt.s16 	%p3, %rs145, 0;
	selp.b16 	%rs148, %rs147, %rs146, %p3;
	cvt.s16.s8 	%rs149, %rs148;
	shl.b16 	%rs150, %rs148, 1;
	xor.b16  	%rs151, %rs150, 27;
	setp.lt.s16 	%p4, %rs149, 0;
	selp.b16 	%rs152, %rs151, %rs150, %p4;
	xor.b16  	%rs153, %rs152, %rs138;
	xor.b16  	%rs154, %rs128, %rs132;
	xor.b16  	%rs155, %rs154, %rs142;
	cvt.s16.s8 	%rs156, %rs155;
	shl.b16 	%rs157, %rs155, 1;
	xor.b16  	%rs158, %rs157, 27;
	setp.lt.s16 	%p5, %rs156, 0;
	selp.b16 	%rs159, %rs158, %rs157, %p5;
	cvt.s16.s8 	%rs160, %rs159;
	shl.b16 	%rs161, %rs159, 1;
	xor.b16  	%rs162, %rs161, 27;
	setp.lt.s16 	%p6, %rs160, 0;
	selp.b16 	%rs163, %rs162, %rs161, %p6;
	xor.b16  	%rs164, %rs163, %rs138;
	shl.b16 	%rs165, %rs135, 1;
	xor.b16  	%rs166, %rs165, 27;
	setp.lt.s16 	%p7, %rs136, 0;
	selp.b16 	%rs167, %rs166, %rs165, %p7;
	xor.b16  	%rs168, %rs167, %rs134;
	xor.b16  	%rs406, %rs168, %rs153;
	xor.b16  	%rs169, %rs130, %rs132;
	cvt.s16.s8 	%rs170, %rs169;
	shl.b16 	%rs171, %rs169, 1;
	xor.b16  	%rs172, %rs171, 27;
	setp.lt.s16 	%p8, %rs170, 0;
	selp.b16 	%rs173, %rs172, %rs171, %p8;
	xor.b16  	%rs174, %rs173, %rs132;
	xor.b16  	%rs405, %rs174, %rs164;
	xor.b16  	%rs175, %rs128, %rs130;
	cvt.s16.s8 	%rs176, %rs175;
	shl.b16 	%rs177, %rs175, 1;
	xor.b16  	%rs178, %rs177, 27;
	setp.lt.s16 	%p9, %rs176, 0;
	selp.b16 	%rs179, %rs178, %rs177, %p9;
	xor.b16  	%rs180, %rs130, %rs179;
	xor.b16  	%rs404, %rs180, %rs153;
	xor.b16  	%rs181, %rs128, %rs134;
	cvt.s16.s8 	%rs182, %rs181;
	shl.b16 	%rs183, %rs181, 1;
	xor.b16  	%rs184, %rs183, 27;
	setp.lt.s16 	%p10, %rs182, 0;
	selp.b16 	%rs185, %rs184, %rs183, %p10;
	xor.b16  	%rs186, %rs128, %rs185;
	xor.b16  	%rs403, %rs186, %rs164;
	xor.b16  	%rs187, %rs124, %rs126;
	cvt.s16.s8 	%rs188, %rs187;
	xor.b16  	%rs189, %rs187, %rs122;
	xor.b16  	%rs190, %rs189, %rs120;
	cvt.s16.s8 	%rs191, %rs190;
	shl.b16 	%rs192, %rs190, 1;
	xor.b16  	%rs193, %rs192, 27;
	setp.lt.s16 	%p11, %rs191, 0;
	selp.b16 	%rs194, %rs193, %rs192, %p11;
	xor.b16  	%rs195, %rs122, %rs126;
	xor.b16  	%rs196, %rs195, %rs194;
	cvt.s16.s8 	%rs197, %rs196;
	shl.b16 	%rs198, %rs196, 1;
	xor.b16  	%rs199, %rs198, 27;
	setp.lt.s16 	%p12, %rs197, 0;
	selp.b16 	%rs200, %rs199, %rs198, %p12;
	cvt.s16.s8 	%rs201, %rs200;
	shl.b16 	%rs202, %rs200, 1;
	xor.b16  	%rs203, %rs202, 27;
	setp.lt.s16 	%p13, %rs201, 0;
	selp.b16 	%rs204, %rs203, %rs202, %p13;
	xor.b16  	%rs205, %rs204, %rs190;
	xor.b16  	%rs206, %rs120, %rs124;
	xor.b16  	%rs207, %rs206, %rs194;
	cvt.s16.s8 	%rs208, %rs207;
	shl.b16 	%rs209, %rs207, 1;
	xor.b16  	%rs210, %rs209, 27;
	setp.lt.s16 	%p14, %rs208, 0;
	selp.b16 	%rs211, %rs210, %rs209, %p14;
	cvt.s16.s8 	%rs212, %rs211;
	shl.b16 	%rs213, %rs211, 1;
	xor.b16  	%rs214, %rs213, 27;
	setp.lt.s16 	%p15, %rs212, 0;
	selp.b16 	%rs215, %rs214, %rs213, %p15;
	xor.b16  	%rs216, %rs215, %rs190;
	shl.b16 	%rs217, %rs187, 1;
	xor.b16  	%rs218, %rs217, 27;
	setp.lt.s16 	%p16, %rs188, 0;
	selp.b16 	%rs219, %rs218, %rs217, %p16;
	xor.b16  	%rs220, %rs219, %rs126;
	xor.b16  	%rs402, %rs220, %rs205;
	xor.b16  	%rs221, %rs122, %rs124;
	cvt.s16.s8 	%rs222, %rs221;
	shl.b16 	%rs223, %rs221, 1;
	xor.b16  	%rs224, %rs223, 27;
	setp.lt.s16 	%p17, %rs222, 0;
	selp.b16 	%rs225, %rs224, %rs223, %p17;
	xor.b16  	%rs226, %rs225, %rs124;
	xor.b16  	%rs401, %rs226, %rs216;
	xor.b16  	%rs227, %rs120, %rs122;
	cvt.s16.s8 	%rs228, %rs227;
	shl.b16 	%rs229, %rs227, 1;
	xor.b16  	%rs230, %rs229, 27;
	setp.lt.s16 	%p18, %rs228, 0;
	selp.b16 	%rs231, %rs230, %rs229, %p18;
	xor.b16  	%rs232, %rs122, %rs231;
	xor.b16  	%rs400, %rs232, %rs205;
	xor.b16  	%rs233, %rs120, %rs126;
	cvt.s16.s8 	%rs234, %rs233;
	shl.b16 	%rs235, %rs233, 1;
	xor.b16  	%rs236, %rs235, 27;
	setp.lt.s16 	%p19, %rs234, 0;
	selp.b16 	%rs237, %rs236, %rs235, %p19;
	xor.b16  	%rs238, %rs120, %rs237;
	xor.b16  	%rs399, %rs238, %rs216;
	xor.b16  	%rs239, %rs116, %rs118;
	cvt.s16.s8 	%rs240, %rs239;
	xor.b16  	%rs241, %rs239, %rs114;
	xor.b16  	%rs242, %rs241, %rs112;
	cvt.s16.s8 	%rs243, %rs242;
	shl.b16 	%rs244, %rs242, 1;
	xor.b16  	%rs245, %rs244, 27;
	setp.lt.s16 	%p20, %rs243, 0;
	selp.b16 	%rs246, %rs245, %rs244, %p20;
	xor.b16  	%rs247, %rs114, %rs118;
	xor.b16  	%rs248, %rs247, %rs246;
	cvt.s16.s8 	%rs249, %rs248;
	shl.b16 	%rs250, %rs248, 1;
	xor.b16  	%rs251, %rs250, 27;
	setp.lt.s16 	%p21, %rs249, 0;
	selp.b16 	%rs252, %rs251, %rs250, %p21;
	cvt.s16.s8 	%rs253, %rs252;
	shl.b16 	%rs254, %rs252, 1;
	xor.b16  	%rs255, %rs254, 27;
	setp.lt.s16 	%p22, %rs253, 0;
	selp.b16 	%rs256, %rs255, %rs254, %p22;
	xor.b16  	%rs257, %rs256, %rs242;
	xor.b16  	%rs258, %rs112, %rs116;
	xor.b16  	%rs259, %rs258, %rs246;
	cvt.s16.s8 	%rs260, %rs259;
	shl.b16 	%rs261, %rs259, 1;
	xor.b16  	%rs262, %rs261, 27;
	setp.lt.s16 	%p23, %rs260, 0;
	selp.b16 	%rs263, %rs262, %rs261, %p23;
	cvt.s16.s8 	%rs264, %rs263;
	shl.b16 	%rs265, %rs263, 1;
	xor.b16  	%rs266, %rs265, 27;
	setp.lt.s16 	%p24, %rs264, 0;
	selp.b16 	%rs267, %rs266, %rs265, %p24;
	xor.b16  	%rs268, %rs267, %rs242;
	shl.b16 	%rs269, %rs239, 1;
	xor.b16  	%rs270, %rs269, 27;
	setp.lt.s16 	%p25, %rs240, 0;
	selp.b16 	%rs271, %rs270, %rs269, %p25;
	xor.b16  	%rs272, %rs271, %rs118;
	xor.b16  	%rs398, %rs272, %rs257;
	xor.b16  	%rs273, %rs114, %rs116;
	cvt.s16.s8 	%rs274, %rs273;
	shl.b16 	%rs275, %rs273, 1;
	xor.b16  	%rs276, %rs275, 27;
	setp.lt.s16 	%p26, %rs274, 0;
	selp.b16 	%rs277, %rs276, %rs275, %p26;
	xor.b16  	%rs278, %rs277, %rs116;
	xor.b16  	%rs397, %rs278, %rs268;
	xor.b16  	%rs279, %rs112, %rs114;
	cvt.s16.s8 	%rs280, %rs279;
	shl.b16 	%rs281, %rs279, 1;
	xor.b16  	%rs282, %rs281, 27;
	setp.lt.s16 	%p27, %rs280, 0;
	selp.b16 	%rs283, %rs282, %rs281, %p27;
	xor.b16  	%rs284, %rs114, %rs283;
	xor.b16  	%rs396, %rs284, %rs257;
	xor.b16  	%rs285, %rs112, %rs118;
	cvt.s16.s8 	%rs286, %rs285;
	shl.b16 	%rs287, %rs285, 1;
	xor.b16  	%rs288, %rs287, 27;
	setp.lt.s16 	%p28, %rs286, 0;
	selp.b16 	%rs289, %rs288, %rs287, %p28;
	xor.b16  	%rs290, %rs112, %rs289;
	xor.b16  	%rs395, %rs290, %rs268;
	xor.b16  	%rs291, %rs108, %rs110;
	cvt.s16.s8 	%rs292, %rs291;
	xor.b16  	%rs293, %rs291, %rs106;
	xor.b16  	%rs294, %rs293, %rs104;
	cvt.s16.s8 	%rs295, %rs294;
	shl.b16 	%rs296, %rs294, 1;
	xor.b16  	%rs297, %rs296, 27;
	setp.lt.s16 	%p29, %rs295, 0;
	selp.b16 	%rs298, %rs297, %rs296, %p29;
	xor.b16  	%rs299, %rs106, %rs110;
	xor.b16  	%rs300, %rs299, %rs298;
	cvt.s16.s8 	%rs301, %rs300;
	shl.b16 	%rs302, %rs300, 1;
	xor.b16  	%rs303, %rs302, 27;
	setp.lt.s16 	%p30, %rs301, 0;
	selp.b16 	%rs304, %rs303, %rs302, %p30;
	cvt.s16.s8 	%rs305, %rs304;
	shl.b16 	%rs306, %rs304, 1;
	xor.b16  	%rs307, %rs306, 27;
	setp.lt.s16 	%p31, %rs305, 0;
	selp.b16 	%rs308, %rs307, %rs306, %p31;
	xor.b16  	%rs309, %rs308, %rs294;
	xor.b16  	%rs310, %rs104, %rs108;
	xor.b16  	%rs311, %rs310, %rs298;
	cvt.s16.s8 	%rs312, %rs311;
	shl.b16 	%rs313, %rs311, 1;
	xor.b16  	%rs314, %rs313, 27;
	setp.lt.s16 	%p32, %rs312, 0;
	selp.b16 	%rs315, %rs314, %rs313, %p32;
	cvt.s16.s8 	%rs316, %rs315;
	shl.b16 	%rs317, %rs315, 1;
	xor.b16  	%rs318, %rs317, 27;
	setp.lt.s16 	%p33, %rs316, 0;
	selp.b16 	%rs319, %rs318, %rs317, %p33;
	xor.b16  	%rs320, %rs319, %rs294;
	shl.b16 	%rs321, %rs291, 1;
	xor.b16  	%rs322, %rs321, 27;
	setp.lt.s16 	%p34, %rs292, 0;
	selp.b16 	%rs323, %rs322, %rs321, %p34;
	xor.b16  	%rs324, %rs323, %rs110;
	xor.b16  	%rs394, %rs324, %rs309;
	xor.b16  	%rs325, %rs106, %rs108;
	cvt.s16.s8 	%rs326, %rs325;
	shl.b16 	%rs327, %rs325, 1;
	xor.b16  	%rs328, %rs327, 27;
	setp.lt.s16 	%p35, %rs326, 0;
	selp.b16 	%rs329, %rs328, %rs327, %p35;
	xor.b16  	%rs330, %rs329, %rs108;
	xor.b16  	%rs393, %rs330, %rs320;
	xor.b16  	%rs331, %rs104, %rs106;
	cvt.s16.s8 	%rs332, %rs331;
	shl.b16 	%rs333, %rs331, 1;
	xor.b16  	%rs334, %rs333, 27;
	setp.lt.s16 	%p36, %rs332, 0;
	selp.b16 	%rs335, %rs334, %rs333, %p36;
	xor.b16  	%rs336, %rs106, %rs335;
	xor.b16  	%rs392, %rs336, %rs309;
	xor.b16  	%rs337, %rs104, %rs110;
	cvt.s16.s8 	%rs338, %rs337;
	shl.b16 	%rs339, %rs337, 1;
	xor.b16  	%rs340, %rs339, 27;
	setp.lt.s16 	%p37, %rs338, 0;
	selp.b16 	%rs341, %rs340, %rs339, %p37;
	xor.b16  	%rs342, %rs104, %rs341;
	xor.b16  	%rs391, %rs342, %rs320;
	add.s16 	%rs407, %rs407, 1;
	setp.lt.u16 	%p38, %rs100, 13;
	@%p38 bra 	$L__BB1_2;
	cvt.u64.u16 	%rd59, %rs406;
	and.b64  	%rd60, %rd59, 255;
	add.s64 	%rd62, %rd8, %rd60;
	ld.const.u8 	%rs343, [%rd62];
	cvt.u64.u16 	%rd63, %rs393;
	and.b64  	%rd64, %rd63, 255;
	add.s64 	%rd65, %rd8, %rd64;
	ld.const.u8 	%rs344, [%rd65];
	cvt.u64.u16 	%rd66, %rs396;
	and.b64  	%rd67, %rd66, 255;
	add.s64 	%rd68, %rd8, %rd67;
	ld.const.u8 	%rs345, [%rd68];
	cvt.u64.u16 	%rd69, %rs399;
	and.b64  	%rd70, %rd69, 255;
	add.s64 	%rd71, %rd8, %rd70;
	ld.const.u8 	%rs346, [%rd71];
	cvt.u64.u16 	%rd72, %rs402;
	and.b64  	%rd73, %rd72, 255;
	add.s64 	%rd74, %rd8, %rd73;
	ld.const.u8 	%rs347, [%rd74];
	cvt.u64.u16 	%rd75, %rs405;
	and.b64  	%rd76, %rd75, 255;
	add.s64 	%rd77, %rd8, %rd76;
	ld.const.u8 	%rs348, [%rd77];
	cvt.u64.u16 	%rd78, %rs392;
	and.b64  	%rd79, %rd78, 255;
	add.s64 	%rd80, %rd8, %rd79;
	ld.const.u8 	%rs349, [%rd80];
	cvt.u64.u16 	%rd81, %rs395;
	and.b64  	%rd82, %rd81, 255;
	add.s64 	%rd83, %rd8, %rd82;
	ld.const.u8 	%rs350, [%rd83];
	cvt.u64.u16 	%rd84, %rs398;
	and.b64  	%rd85, %rd84, 255;
	add.s64 	%rd86, %rd8, %rd85;
	ld.const.u8 	%rs351, [%rd86];
	cvt.u64.u16 	%rd87, %rs401;
	and.b64  	%rd88, %rd87, 255;
	add.s64 	%rd89, %rd8, %rd88;
	ld.const.u8 	%rs352, [%rd89];
	cvt.u64.u16 	%rd90, %rs404;
	and.b64  	%rd91, %rd90, 255;
	add.s64 	%rd92, %rd8, %rd91;
	ld.const.u8 	%rs353, [%rd92];
	cvt.u64.u16 	%rd93, %rs391;
	and.b64  	%rd94, %rd93, 255;
	add.s64 	%rd95, %rd8, %rd94;
	ld.const.u8 	%rs354, [%rd95];
	cvt.u64.u16 	%rd96, %rs394;
	and.b64  	%rd97, %rd96, 255;
	add.s64 	%rd98, %rd8, %rd97;
	ld.const.u8 	%rs355, [%rd98];
	cvt.u64.u16 	%rd99, %rs397;
	and.b64  	%rd100, %rd99, 255;
	add.s64 	%rd101, %rd8, %rd100;
	ld.const.u8 	%rs356, [%rd101];
	cvt.u64.u16 	%rd102, %rs400;
	and.b64  	%rd103, %rd102, 255;
	add.s64 	%rd104, %rd8, %rd103;
	ld.const.u8 	%rs357, [%rd104];
	cvt.u64.u16 	%rd105, %rs403;
	and.b64  	%rd106, %rd105, 255;
	add.s64 	%rd107, %rd8, %rd106;
	ld.const.u8 	%rs358, [%rd107];
	ld.const.u8 	%rs359, [w3+15];
	xor.b16  	%rs360, %rs358, %rs359;
	ld.const.u8 	%rs361, [w3+14];
	xor.b16  	%rs362, %rs357, %rs361;
	ld.const.u8 	%rs363, [w3+13];
	xor.b16  	%rs364, %rs356, %rs363;
	ld.const.u8 	%rs365, [w3+12];
	xor.b16  	%rs366, %rs355, %rs365;
	ld.const.u8 	%rs367, [w3+11];
	xor.b16  	%rs368, %rs354, %rs367;
	ld.const.u8 	%rs369, [w3+10];
	xor.b16  	%rs370, %rs353, %rs369;
	ld.const.u8 	%rs371, [w3+9];
	xor.b16  	%rs372, %rs352, %rs371;
	ld.const.u8 	%rs373, [w3+8];
	xor.b16  	%rs374, %rs351, %rs373;
	ld.const.u8 	%rs375, [w3+7];
	xor.b16  	%rs376, %rs350, %rs375;
	ld.const.u8 	%rs377, [w3+6];
	xor.b16  	%rs378, %rs349, %rs377;
	ld.const.u8 	%rs379, [w3+5];
	xor.b16  	%rs380, %rs348, %rs379;
	ld.const.u8 	%rs381, [w3+4];
	xor.b16  	%rs382, %rs347, %rs381;
	ld.const.u8 	%rs383, [w3+3];
	xor.b16  	%rs384, %rs346, %rs383;
	ld.const.u8 	%rs385, [w3+2];
	xor.b16  	%rs386, %rs345, %rs385;
	ld.const.u8 	%rs387, [w3+1];
	xor.b16  	%rs388, %rs344, %rs387;
	ld.const.u8 	%rs389, [w3];
	xor.b16  	%rs390, %rs343, %rs389;
	st.global.u8 	[%rd2], %rs390;
	st.global.u8 	[%rd2+1], %rs388;
	st.global.u8 	[%rd2+2], %rs386;
	st.global.u8 	[%rd2+3], %rs384;
	st.global.u8 	[%rd2+4], %rs382;
	st.global.u8 	[%rd2+5], %rs380;
	st.global.u8 	[%rd2+6], %rs378;
	st.global.u8 	[%rd2+7], %rs376;
	st.global.u8 	[%rd2+8], %rs374;
	st.global.u8 	[%rd2+9], %rs372;
	st.global.u8 	[%rd2+10], %rs370;
	st.global.u8 	[%rd2+11], %rs368;
	st.global.u8 	[%rd2+12], %rs366;
	st.global.u8 	[%rd2+13], %rs364;
	st.global.u8 	[%rd2+14], %rs362;
	st.global.u8 	[%rd2+15], %rs360;
	bar.sync 	0;
$L__BB1_4:
	ret;

}
	// .globl	_Z8GPU_initv
.visible .entry _Z8GPU_initv()
{


	ret;

}


// ===== COMPILED SASS (sm_100) =====

	.target	sm_100

	.elftype	@"ET_EXEC"


//--------------------- .note.nv.tkinfo           --------------------------
	.section	.note.nv.tkinfo,"",@"SHT_NOTE"
	.sectionflags	@"SHF_NOTE_NV_TKINFO"
	.tkinfo
        /*0018*/ 	.word	0x00000002
        /*0030*/ 	.string	""
        /*0030*/ 	.string	"ptxas"
        /*0030*/ 	.string	"Cuda compilation tools, release 13.0, V13.0.88"
        /*0030*/ 	.string	"Build cuda_13.0.r13.0/compiler.36424714_0"
        /*0030*/ 	.string	"-arch sm_100 -m 64 "



//--------------------- .note.nv.cuinfo           --------------------------
	.section	.note.nv.cuinfo,"",@"SHT_NOTE"
	.sectionflags	@"SHF_NOTE_NV_CUINFO"
        /*0018*/ 	.short	0x0002
        /*001a*/ 	.short	0x0064
        /*001c*/ 	.short	0x0082
	.zero		2


//--------------------- .nv.info                  --------------------------
	.section	.nv.info,"",@"SHT_CUDA_INFO"
	.align	4


	//----- nvinfo : EIATTR_REGCOUNT
	.align		4
        /*0000*/ 	.byte	0x04, 0x2f
        /*0002*/ 	.short	(.L_5 - .L_4)
	.align		4
.L_4:
        /*0004*/ 	.word	index@(_Z18aes256_encrypt_ecbPhm)
        /*0008*/ 	.word	0x00000020


	//----- nvinfo : EIATTR_FRAME_SIZE
	.align		4
.L_5:
        /*000c*/ 	.byte	0x04, 0x11
        /*000e*/ 	.short	(.L_7 - .L_6)
	.align		4
.L_6:
        /*0010*/ 	.word	index@(_Z18aes256_encrypt_ecbPhm)
        /*0014*/ 	.word	0x00000000


	//----- nvinfo : EIATTR_REGCOUNT
	.align		4
.L_7:
        /*0018*/ 	.byte	0x04, 0x2f
        /*001a*/ 	.short	(.L_9 - .L_8)
	.align		4
.L_8:
        /*001c*/ 	.word	index@(_Z18aes256_decrypt_ecbPhm)
        /*0020*/ 	.word	0x00000020


	//----- nvinfo : EIATTR_FRAME_SIZE
	.align		4
.L_9:
        /*0024*/ 	.byte	0x04, 0x11
        /*0026*/ 	.short	(.L_11 - .L_10)
	.align		4
.L_10:
        /*0028*/ 	.word	index@(_Z18aes256_decrypt_ecbPhm)
        /*002c*/ 	.word	0x00000000


	//----- nvinfo : EIATTR_REGCOUNT
	.align		4
.L_11:
        /*0030*/ 	.byte	0x04, 0x2f
        /*0032*/ 	.short	(.L_13 - .L_12)
	.align		4
.L_12:
        /*0034*/ 	.word	index@(_Z8GPU_initv)
        /*0038*/ 	.word	0x00000004


	//----- nvinfo : EIATTR_FRAME_SIZE
	.align		4
.L_13:
        /*003c*/ 	.byte	0x04, 0x11
        /*003e*/ 	.short	(.L_15 - .L_14)
	.align		4
.L_14:
        /*0040*/ 	.word	index@(_Z8GPU_initv)
        /*0044*/ 	.word	0x00000000


	//----- nvinfo : EIATTR_MIN_STACK_SIZE
	.align		4
.L_15:
        /*0048*/ 	.byte	0x04, 0x12
        /*004a*/ 	.short	(.L_17 - .L_16)
	.align		4
.L_16:
        /*004c*/ 	.word	index@(_Z8GPU_initv)
        /*0050*/ 	.word	0x00000000


	//----- nvinfo : EIATTR_MIN_STACK_SIZE
	.align		4
.L_17:
        /*0054*/ 	.byte	0x04, 0x12
        /*0056*/ 	.short	(.L_19 - .L_18)
	.align		4
.L_18:
        /*0058*/ 	.word	index@(_Z18aes256_decrypt_ecbPhm)
        /*005c*/ 	.word	0x00000000


	//----- nvinfo : EIATTR_MIN_STACK_SIZE
	.align		4
.L_19:
        /*0060*/ 	.byte	0x04, 0x12
        /*0062*/ 	.short	(.L_21 - .L_20)
	.align		4
.L_20:
        /*0064*/ 	.word	index@(_Z18aes256_encrypt_ecbPhm)
        /*0068*/ 	.word	0x00000000
.L_21:


//--------------------- .nv.compat                --------------------------
	.section	.nv.compat,"",@"SHT_CUDA_COMPAT_INFO"
	.align	4
        /*0000*/ 	.byte	0x02, 0x09, 0x00, 0x00, 0x02, 0x02, 0x01, 0x00, 0x02, 0x05, 0x05, 0x00, 0x03, 0x07, 0x01, 0x01
        /*0010*/ 	.byte	0x02, 0x03, 0x00, 0x00, 0x02, 0x06, 0x01, 0x00, 0x04, 0x0b, 0x08, 0x00, 0x09, 0x00, 0x00, 0x00
        /*0020*/ 	.byte	0x00, 0x00, 0x00, 0x00


//--------------------- .nv.info._Z8GPU_initv     --------------------------
	.section	.nv.info._Z8GPU_initv,"",@"SHT_CUDA_INFO"
	.sectionflags	@""
	.align	4


	//----- nvinfo : EIATTR_CUDA_API_VERSION
	.align		4
        /*0000*/ 	.byte	0x04, 0x37
        /*0002*/ 	.short	(.L_23 - .L_22)
.L_22:
        /*0004*/ 	.word	0x00000082


	//----- nvinfo : EIATTR_SPARSE_MMA_MASK
	.align		4
.L_23:
        /*0008*/ 	.byte	0x03, 0x50
        /*000a*/ 	.short	0x0000


	//----- nvinfo : EIATTR_MAXREG_COUNT
	.align		4
        /*000c*/ 	.byte	0x03, 0x1b
        /*000e*/ 	.short	0x00ff


	//----- nvinfo : EIATTR_MERCURY_ISA_VERSION
	.align		4
        /*0010*/ 	.byte	0x03, 0x5f
        /*0012*/ 	.short	0x0101


	//----- nvinfo : EIATTR_VRC_CTA_INIT_COUNT
	.align		4
        /*0014*/ 	.byte	0x02, 0x4a
	.zero		1
	.zero		1


	//----- nvinfo : EIATTR_EXIT_INSTR_OFFSETS
	.align		4
        /*0018*/ 	.byte	0x04, 0x1c
        /*001a*/ 	.short	(.L_25 - .L_24)


	//   ....[0]....
.L_24:
        /*001c*/ 	.word	0x00000010


	//----- nvinfo : EIATTR_SW_WAR
	.align		4
.L_25:
        /*0020*/ 	.byte	0x04, 0x36
        /*0022*/ 	.short	(.L_27 - .L_26)
.L_26:
        /*0024*/ 	.word	0x00000008
.L_27:


//--------------------- .nv.info._Z18aes256_decrypt_ecbPhm --------------------------
	.section	.nv.info._Z18aes256_decrypt_ecbPhm,"",@"SHT_CUDA_INFO"
	.sectionflags	@""
	.align	4


	//----- nvinfo : EIATTR_CUDA_API_VERSION
	.align		4
        /*0000*/ 	.byte	0x04, 0x37
        /*0002*/ 	.short	(.L_29 - .L_28)
.L_28:
        /*0004*/ 	.word	0x00000082


	//----- nvinfo : EIATTR_KPARAM_INFO
	.align		4
.L_29:
        /*0008*/ 	.byte	0x04, 0x17
        /*000a*/ 	.short	(.L_31 - .L_30)
.L_30:
        /*000c*/ 	.word	0x00000000
        /*0010*/ 	.short	0x0001
        /*0012*/ 	.short	0x0008
        /*0014*/ 	.byte	0x00, 0xf0, 0x21, 0x00


	//----- nvinfo : EIATTR_KPARAM_INFO
	.align		4
.L_31:
        /*0018*/ 	.byte	0x04, 0x17
        /*001a*/ 	.short	(.L_33 - .L_32)
.L_32:
        /*001c*/ 	.word	0x00000000
        /*0020*/ 	.short	0x0000
        /*0022*/ 	.short	0x0000
        /*0024*/ 	.byte	0x00, 0xf5, 0x21, 0x00


	//----- nvinfo : EIATTR_SPARSE_MMA_MASK
	.align		4
.L_33:
        /*0028*/ 	.byte	0x03, 0x50
        /*002a*/ 	.short	0x0000


	//----- nvinfo : EIATTR_MAXREG_COUNT
	.align		4
        /*002c*/ 	.byte	0x03, 0x1b
        /*002e*/ 	.short	0x00ff


	//----- nvinfo : EIATTR_NUM_BARRIERS
	.align		4
        /*0030*/ 	.byte	0x02, 0x4c
        /*0032*/ 	.byte	0x01
	.zero		1


	//----- nvinfo : EIATTR_MERCURY_ISA_VERSION
	.align		4
        /*0034*/ 	.byte	0x03, 0x5f
        /*0036*/ 	.short	0x0101


	//----- nvinfo : EIATTR_VRC_CTA_INIT_COUNT
	.align		4
        /*0038*/ 	.byte	0x02, 0x4a
	.zero		1
	.zero		1


	//----- nvinfo : EIATTR_EXIT_INSTR_OFFSETS
	.align		4
        /*003c*/ 	.byte	0x04, 0x1c
        /*003e*/ 	.short	(.L_35 - .L_34)


	//   ....[0]....
.L_34:
        /*0040*/ 	.word	0x00000080


	//   ....[1]....
        /*0044*/ 	.word	0x00001bf0


	//----- nvinfo : EIATTR_CBANK_PARAM_SIZE
	.align		4
.L_35:
        /*0048*/ 	.byte	0x03, 0x19
        /*004a*/ 	.short	0x0010


	//----- nvinfo : EIATTR_PARAM_CBANK
	.align		4
        /*004c*/ 	.byte	0x04, 0x0a
        /*004e*/ 	.short	(.L_37 - .L_36)
	.align		4
.L_36:
        /*0050*/ 	.word	index@(.nv.constant0._Z18aes256_decrypt_ecbPhm)
        /*0054*/ 	.short	0x0380
        /*0056*/ 	.short	0x0010


	//----- nvinfo : EIATTR_SW_WAR
	.align		4
.L_37:
        /*0058*/ 	.byte	0x04, 0x36
        /*005a*/ 	.short	(.L_39 - .L_38)
.L_38:
        /*005c*/ 	.word	0x00000008
.L_39:


//--------------------- .nv.info._Z18aes256_encrypt_ecbPhm --------------------------
	.section	.nv.info._Z18aes256_encrypt_ecbPhm,"",@"SHT_CUDA_INFO"
	.sectionflags	@""
	.align	4


	//----- nvinfo : EIATTR_CUDA_API_VERSION
	.align		4
        /*0000*/ 	.byte	0x04, 0x37
        /*0002*/ 	.short	(.L_41 - .L_40)
.L_40:
        /*0004*/ 	.word	0x00000082


	//----- nvinfo : EIATTR_KPARAM_INFO
	.align		4
.L_41:
        /*0008*/ 	.byte	0x04, 0x17
        /*000a*/ 	.short	(.L_43 - .L_42)
.L_42:
        /*000c*/ 	.word	0x00000000
        /*0010*/ 	.short	0x0001
        /*0012*/ 	.short	0x0008
        /*0014*/ 	.byte	0x00, 0xf0, 0x21, 0x00


	//----- nvinfo : EIATTR_KPARAM_INFO
	.align		4
.L_43:
        /*0018*/ 	.byte	0x04, 0x17
        /*001a*/ 	.short	(.L_45 - .L_44)
.L_44:
        /*001c*/ 	.word	0x00000000
        /*0020*/ 	.short	0x0000
        /*0022*/ 	.short	0x0000
        /*0024*/ 	.byte	0x00, 0xf5, 0x21, 0x00


	//----- nvinfo : EIATTR_SPARSE_MMA_MASK
	.align		4
.L_45:
        /*0028*/ 	.byte	0x03, 0x50
        /*002a*/ 	.short	0x0000


	//----- nvinfo : EIATTR_MAXREG_COUNT
	.align		4
        /*002c*/ 	.byte	0x03, 0x1b
        /*002e*/ 	.short	0x00ff


	//----- nvinfo : EIATTR_NUM_BARRIERS
	.align		4
        /*0030*/ 	.byte	0x02, 0x4c
        /*0032*/ 	.byte	0x01
	.zero		1


	//----- nvinfo : EIATTR_MERCURY_ISA_VERSION
	.align		4
        /*0034*/ 	.byte	0x03, 0x5f
        /*0036*/ 	.short	0x0101


	//----- nvinfo : EIATTR_VRC_CTA_INIT_COUNT
	.align		4
        /*0038*/ 	.byte	0x02, 0x4a
	.zero		1
	.zero		1


	//----- nvinfo : EIATTR_EXIT_INSTR_OFFSETS
	.align		4
        /*003c*/ 	.byte	0x04, 0x1c
        /*003e*/ 	.short	(.L_47 - .L_46)


	//   ....[0]....
.L_46:
        /*0040*/ 	.word	0x00000080


	//   ....[1]....
        /*0044*/ 	.word	0x00001520


	//----- nvinfo : EIATTR_CBANK_PARAM_SIZE
	.align		4
.L_47:
        /*0048*/ 	.byte	0x03, 0x19
        /*004a*/ 	.short	0x0010


	//----- nvinfo : EIATTR_PARAM_CBANK
	.align		4
        /*004c*/ 	.byte	0x04, 0x0a
        /*004e*/ 	.short	(.L_49 - .L_48)
	.align		4
.L_48:
        /*0050*/ 	.word	index@(.nv.constant0._Z18aes256_encrypt_ecbPhm)
        /*0054*/ 	.short	0x0380
        /*0056*/ 	.short	0x0010


	//----- nvinfo : EIATTR_SW_WAR
	.align		4
.L_49:
        /*0058*/ 	.byte	0x04, 0x36
        /*005a*/ 	.short	(.L_51 - .L_50)
.L_50:
        /*005c*/ 	.word	0x00000008
.L_51:


//--------------------- .nv.callgraph             --------------------------
	.section	.nv.callgraph,"",@"SHT_CUDA_CALLGRAPH"
	.align	4
	.sectionentsize	8
	.align		4
        /*0000*/ 	.word	0x00000000
	.align		4
        /*0004*/ 	.word	0xffffffff
	.align		4
        /*0008*/ 	.word	0x00000000
	.align		4
        /*000c*/ 	.word	0xfffffffe
	.align		4
        /*0010*/ 	.word	0x00000000
	.align		4
        /*0014*/ 	.word	0xfffffffd
	.align		4
        /*0018*/ 	.word	0x00000000
	.align		4
        /*001c*/ 	.word	0xfffffffc


//--------------------- .nv.constant3             --------------------------
	.section	.nv.constant3,"a",@progbits
.nv.constant3:
	.type		sbox,@object
	.size		sbox,(sboxinv - sbox)
sbox:
        /*0000*/ 	.byte	0x63, 0x7c, 0x77, 0x7b, 0xf2, 0x6b, 0x6f, 0xc5, 0x30, 0x01, 0x67, 0x2b, 0xfe, 0xd7, 0xab, 0x76
        /* <DEDUP_REMOVED lines=15> */
	.type		sboxinv,@object
	.size		sboxinv,(w2 - sboxinv)
sboxinv:
        /* <DEDUP_REMOVED lines=16> */
	.type		w2,@object
	.size		w2,(w3 - w2)
w2:
	.zero		240
	.type		w3,@object
	.size		w3,(.L_3 - w3)
w3:
	.zero		240
.L_3:


//--------------------- .text._Z8GPU_initv        --------------------------
	.section	.text._Z8GPU_initv,"ax",@progbits
	.align	128
        .global         _Z8GPU_initv
        .type           _Z8GPU_initv,@function
        .size           _Z8GPU_initv,(.L_x_5 - _Z8GPU_initv)
        .other          _Z8GPU_initv,@"STO_CUDA_ENTRY STV_DEFAULT"
_Z8GPU_initv:
.text._Z8GPU_initv:
[----:B------:R-:W-:Y:S01]  /*0000*/  LDC R1, c[0x0][0x37c] ;  /* 0x0000df00ff017b82 */ /* 0x000fe20000000800 */
[----:B------:R-:W-:Y:S05]  /*0010*/  EXIT ;  /* 0x000000000000794d */ /* 0x000fea0003800000 */
.L_x_0:
[----:B------:R-:W-:-:S00]  /*0020*/  BRA `(.L_x_0) ;  /* 0xfffffffc00fc7947 */ /* 0x000fc0000383ffff */
[----:B------:R-:W-:-:S00]  /*0030*/  NOP ;  /* 0x0000000000007918 */ /* 0x000fc00000000000 */
        /* <DEDUP_REMOVED lines=12> */
.L_x_5:


//--------------------- .text._Z18aes256_decrypt_ecbPhm --------------------------
	.section	.text._Z18aes256_decrypt_ecbPhm,"ax",@progbits
	.align	128
        .global         _Z18aes256_decrypt_ecbPhm
        .type           _Z18aes256_decrypt_ecbPhm,@function
        .size           _Z18aes256_decrypt_ecbPhm,(.L_x_6 - _Z18aes256_decrypt_ecbPhm)
        .other          _Z18aes256_decrypt_ecbPhm,@"STO_CUDA_ENTRY STV_DEFAULT"
_Z18aes256_decrypt_ecbPhm:
.text._Z18aes256_decrypt_ecbPhm:
[----:B------:R-:W-:Y:S01]  /*0000*/  LDC R1, c[0x0][0x37c] ;  /* 0x0000df00ff017b82 */ /* 0x000fe20000000800 */
[----:B------:R-:W0:Y:S01]  /*0010*/  S2R R0, SR_CTAID.X ;  /* 0x0000000000007919 */ /* 0x000e220000002500 */
[----:B------:R-:W1:Y:S01]  /*0020*/  LDCU.64 UR4, c[0x0][0x388] ;  /* 0x00007100ff0477ac */ /* 0x000e620008000a00 */
[----:B------:R-:W0:Y:S02]  /*0030*/  S2R R3, SR_TID.X ;  /* 0x0000000000037919 */ /* 0x000e240000002100 */
[----:B0-----:R-:W-:-:S04]  /*0040*/  IMAD R0, R0, 0x200, R3 ;  /* 0x0000020000007824 */ /* 0x001fc800078e0203 */
[----:B------:R-:W-:-:S05]  /*0050*/  IMAD.SHL.U32 R2, R0, 0x10, RZ ;  /* 0x0000001000027824 */ /* 0x000fca00078e00ff */
[----:B-1----:R-:W-:-:S04]  /*0060*/  ISETP.GE.U32.AND P0, PT, R2, UR4, PT ;  /* 0x0000000402007c0c */ /* 0x002fc8000bf06070 */
[----:B------:R-:W-:-:S13]  /*0070*/  ISETP.GE.U32.AND.EX P0, PT, RZ, UR5, PT, P0 ;  /* 0x00000005ff007c0c */ /* 0x000fda000bf06100 */
[----:B------:R-:W-:Y:S05]  /*0080*/  @P0 EXIT ;  /* 0x000000000000094d */ /* 0x000fea0003800000 */
[----:B------:R-:W0:Y:S01]  /*0090*/  LDCU.64 UR6, c[0x0][0x380] ;  /* 0x00007000ff0677ac */ /* 0x000e220008000a00 */
[----:B------:R-:W1:Y:S01]  /*00a0*/  LDCU.64 UR4, c[0x0][0x358] ;  /* 0x00006b00ff0477ac */ /* 0x000e620008000a00 */
[----:B------:R-:W2:Y:S01]  /*00b0*/  LDCU.U8 UR8, c[0x3][0x3dd] ;  /* 0x00c07ba0ff0877ac */ /* 0x000ea20008000000 */
[----:B------:R-:W3:Y:S01]  /*00c0*/  LDCU.U8 UR9, c[0x3][0x3dc] ;  /* 0x00c07b80ff0977ac */ /* 0x000ee20008000000 */
[----:B------:R-:W4:Y:S01]  /*00d0*/  LDCU.U8 UR10, c[0x3][0x3db] ;  /* 0x00c07b60ff0a77ac */ /* 0x000f220008000000 */
[----:B0-----:R-:W-:Y:S01]  /*00e0*/  IADD3 R2, P0, PT, R2, UR6, RZ ;  /* 0x0000000602027c10 */ /* 0x001fe2000ff1e0ff */
[----:B------:R-:W0:Y:S04]  /*00f0*/  LDCU.U8 UR11, c[0x3][0x3da] ;  /* 0x00c07b40ff0b77ac */ /* 0x000e280008000000 */
[----:B------:R-:W-:Y:S01]  /*0100*/  IMAD.X R3, RZ, RZ, UR7, P0 ;  /* 0x00000007ff037e24 */ /* 0x000fe200080e06ff */
[----:B------:R-:W5:Y:S04]  /*0110*/  LDCU.U8 UR12, c[0x3][0x3d9] ;  /* 0x00c07b20ff0c77ac */ /* 0x000f680008000000 */
[----:B-1----:R-:W2:Y:S01]  /*0120*/  LDG.E.U8 R4, desc[UR4][R2.64+0xf] ;  /* 0x00000f0402047981 */ /* 0x002ea2000c1e1100 */
[----:B------:R-:W1:Y:S03]  /*0130*/  LDCU.U8 UR13, c[0x3][0x3d8] ;  /* 0x00c07b00ff0d77ac */ /* 0x000e660008000000 */
[----:B------:R-:W3:Y:S01]  /*0140*/  LDG.E.U8 R9, desc[UR4][R2.64+0xe] ;  /* 0x00000e0402097981 */ /* 0x000ee2000c1e1100 */
[----:B------:R-:W1:Y:S03]  /*0150*/  LDCU.U8 UR14, c[0x3][0x3d7] ;  /* 0x00c07ae0ff0e77ac */ /* 0x000e660008000000 */
[----:B------:R-:W4:Y:S01]  /*0160*/  LDG.E.U8 R5, desc[UR4][R2.64+0xd] ;  /* 0x00000d0402057981 */ /* 0x000f22000c1e1100 */
[----:B------:R-:W1:Y:S03]  /*0170*/  LDCU.U8 UR15, c[0x3][0x3d6] ;  /* 0x00c07ac0ff0f77ac */ /* 0x000e660008000000 */
[----:B------:R-:W5:Y:S01]  /*0180*/  LDG.E.U8 R8, desc[UR4][R2.64+0xc] ;  /* 0x00000c0402087981 */ /* 0x000f62000c1e1100 */
[----:B------:R-:W1:Y:S03]  /*0190*/  LDCU.U8 UR16, c[0x3][0x3d5] ;  /* 0x00c07aa0ff1077ac */ /* 0x000e660008000000 */
[----:B------:R-:W5:Y:S01]  /*01a0*/  LDG.E.U8 R16, desc[UR4][R2.64+0xb] ;  /* 0x00000b0402107981 */ /* 0x000f62000c1e1100 */
[----:B------:R-:W1:Y:S03]  /*01b0*/  LDCU.U8 UR17, c[0x3][0x3d4] ;  /* 0x00c07a80ff1177ac */ /* 0x000e660008000000 */
[----:B------:R-:W0:Y:S01]  /*01c0*/  LDG.E.U8 R10, desc[UR4][R2.64+0xa] ;  /* 0x00000a04020a7981 */ /* 0x000e22000c1e1100 */
[----:B------:R-:W1:Y:S03]  /*01d0*/  LDCU.U8 UR18, c[0x3][0x3d3] ;  /* 0x00c07a60ff1277ac */ /* 0x000e660008000000 */
[----:B------:R-:W5:Y:S01]  /*01e0*/  LDG.E.U8 R7, desc[UR4][R2.64+0x9] ;  /* 0x0000090402077981 */ /* 0x000f62000c1e1100 */
[----:B------:R-:W1:Y:S03]  /*01f0*/  LDCU.U8 UR19, c[0x3][0x3d2] ;  /* 0x00c07a40ff1377ac */ /* 0x000e660008000000 */
[----:B------:R-:W1:Y:S01]  /*0200*/  LDG.E.U8 R0, desc[UR4][R2.64+0x8] ;  /* 0x0000080402007981 */ /* 0x000e62000c1e1100 */
[----:B------:R-:W1:Y:S03]  /*0210*/  LDCU.U8 UR20, c[0x3][0x3d1] ;  /* 0x00c07a20ff1477ac */ /* 0x000e660008000000 */
[----:B------:R-:W5:Y:S01]  /*0220*/  LDG.E.U8 R11, desc[UR4][R2.64+0x7] ;  /* 0x00000704020b7981 */ /* 0x000f62000c1e1100 */
[----:B------:R-:W1:Y:S03]  /*0230*/  LDCU.U8 UR21, c[0x3][0x3d0] ;  /* 0x00c07a00ff1577ac */ /* 0x000e660008000000 */
[----:B------:R-:W5:Y:S04]  /*0240*/  LDG.E.U8 R22, desc[UR4][R2.64+0x6] ;  /* 0x0000060402167981 */ /* 0x000f68000c1e1100 */
[----:B------:R-:W5:Y:S04]  /*0250*/  LDG.E.U8 R21, desc[UR4][R2.64+0x5] ;  /* 0x0000050402157981 */ /* 0x000f68000c1e1100 */
[----:B------:R-:W5:Y:S04]  /*0260*/  LDG.E.U8 R13, desc[UR4][R2.64+0x4] ;  /* 0x00000404020d7981 */ /* 0x000f68000c1e1100 */
[----:B------:R-:W5:Y:S04]  /*0270*/  LDG.E.U8 R15, desc[UR4][R2.64+0x3] ;  /* 0x00000304020f7981 */ /* 0x000f68000c1e1100 */
[----:B------:R-:W5:Y:S04]  /*0280*/  LDG.E.U8 R19, desc[UR4][R2.64+0x2] ;  /* 0x0000020402137981 */ /* 0x000f68000c1e1100 */
[----:B------:R-:W5:Y:S04]  /*0290*/  LDG.E.U8 R14, desc[UR4][R2.64+0x1] ;  /* 0x00000104020e7981 */ /* 0x000f68000c1e1100 */
[----:B------:R-:W5:Y:S01]  /*02a0*/  LDG.E.U8 R12, desc[UR4][R2.64] ;  /* 0x00000004020c7981 */ /* 0x000f62000c1e1100 */
[----:B------:R-:W2:Y:S01]  /*02b0*/  LDCU.U8 UR6, c[0x3][0x3df] ;  /* 0x00c07be0ff0677ac */ /* 0x000ea20008000000 */
[----:B------:R-:W-:Y:S01]  /*02c0*/  IMAD.MOV.U32 R6, RZ, RZ, 0x1 ;  /* 0x00000001ff067424 */ /* 0x000fe200078e00ff */
[----:B------:R-:W3:Y:S01]  /*02d0*/  LDCU.U8 UR7, c[0x3][0x3de] ;  /* 0x00c07bc0ff0777ac */ /* 0x000ee20008000000 */
[----:B--2---:R-:W-:-:S02]  /*02e0*/  LOP3.LUT R4, R4, UR6, RZ, 0x3c, !PT ;  /* 0x0000000604047c12 */ /* 0x004fc4000f8e3cff */
[----:B---3--:R-:W-:Y:S02]  /*02f0*/  LOP3.LUT R9, R9, UR7, RZ, 0x3c, !PT ;  /* 0x0000000709097c12 */ /* 0x008fe4000f8e3cff */
[----:B----4-:R-:W-:Y:S02]  /*0300*/  LOP3.LUT R5, R5, UR8, RZ, 0x3c, !PT ;  /* 0x0000000805057c12 */ /* 0x010fe4000f8e3cff */
[----:B-----5:R-:W-:Y:S02]  /*0310*/  LOP3.LUT R8, R8, UR9, RZ, 0x3c, !PT ;  /* 0x0000000908087c12 */ /* 0x020fe4000f8e3cff */
[----:B------:R-:W-:Y:S02]  /*0320*/  LOP3.LUT R16, R16, UR10, RZ, 0x3c, !PT ;  /* 0x0000000a10107c12 */ /* 0x000fe4000f8e3cff */
[----:B0-----:R-:W-:Y:S02]  /*0330*/  LOP3.LUT R10, R10, UR11, RZ, 0x3c, !PT ;  /* 0x0000000b0a0a7c12 */ /* 0x001fe4000f8e3cff */
[----:B------:R-:W-:-:S02]  /*0340*/  LOP3.LUT R7, R7, UR12, RZ, 0x3c, !PT ;  /* 0x0000000c07077c12 */ /* 0x000fc4000f8e3cff */
[----:B-1----:R-:W-:Y:S02]  /*0350*/  LOP3.LUT R0, R0, UR13, RZ, 0x3c, !PT ;  /* 0x0000000d00007c12 */ /* 0x002fe4000f8e3cff */
[----:B------:R-:W-:Y:S02]  /*0360*/  LOP3.LUT R11, R11, UR14, RZ, 0x3c, !PT ;  /* 0x0000000e0b0b7c12 */ /* 0x000fe4000f8e3cff */
[----:B------:R-:W-:Y:S02]  /*0370*/  LOP3.LUT R22, R22, UR15, RZ, 0x3c, !PT ;  /* 0x0000000f16167c12 */ /* 0x000fe4000f8e3cff */
[----:B------:R-:W-:Y:S02]  /*0380*/  LOP3.LUT R21, R21, UR16, RZ, 0x3c, !PT ;  /* 0x0000001015157c12 */ /* 0x000fe4000f8e3cff */
[----:B------:R-:W-:Y:S02]  /*0390*/  LOP3.LUT R13, R13, UR17, RZ, 0x3c, !PT ;  /* 0x000000110d0d7c12 */ /* 0x000fe4000f8e3cff */
[----:B------:R-:W-:-:S02]  /*03a0*/  LOP3.LUT R15, R15, UR18, RZ, 0x3c, !PT ;  /* 0x000000120f0f7c12 */ /* 0x000fc4000f8e3cff */
[----:B------:R-:W-:Y:S02]  /*03b0*/  LOP3.LUT R19, R19, UR19, RZ, 0x3c, !PT ;  /* 0x0000001313137c12 */ /* 0x000fe4000f8e3cff */
[----:B------:R-:W-:Y:S02]  /*03c0*/  LOP3.LUT R14, R14, UR20, RZ, 0x3c, !PT ;  /* 0x000000140e0e7c12 */ /* 0x000fe4000f8e3cff */
[----:B------:R-:W-:-:S07]  /*03d0*/  LOP3.LUT R12, R12, UR21, RZ, 0x3c, !PT ;  /* 0x000000150c0c7c12 */ /* 0x000fce000f8e3cff */
.L_x_1:
[----:B------:R-:W-:Y:S02]  /*03e0*/  LOP3.LUT R26, R15, 0xff, RZ, 0xc0, !PT ;  /* 0x000000ff0f1a7812 */ /* 0x000fe400078ec0ff */
[----:B------:R-:W-:Y:S02]  /*03f0*/  LOP3.LUT R27, R22, 0xff, RZ, 0xc0, !PT ;  /* 0x000000ff161b7812 */ /* 0x000fe400078ec0ff */
[----:B------:R-:W-:Y:S01]  /*0400*/  LOP3.LUT R28, R7, 0xff, RZ, 0xc0, !PT ;  /* 0x000000ff071c7812 */ /* 0x000fe200078ec0ff */
[----:B------:R-:W0:Y:S01]  /*0410*/  LDC.U8 R18, c[0x3][R26+0x100] ;  /* 0x00c040001a127b82 */ /* 0x000e220000000000 */
[----:B------:R-:W-:Y:S01]  /*0420*/  LOP3.LUT R29, R8, 0xff, RZ, 0xc0, !PT ;  /* 0x000000ff081d7812 */ /* 0x000fe200078ec0ff */
[----:B------:R-:W-:Y:S01]  /*0430*/  IMAD.SHL.U32 R8, R6, 0x10, RZ ;  /* 0x0000001006087824 */ /* 0x000fe200078e00ff */
[----:B------:R-:W-:Y:S02]  /*0440*/  LOP3.LUT R19, R19, 0xff, RZ, 0xc0, !PT ;  /* 0x000000ff13137812 */ /* 0x000fe400078ec0ff */
[----:B------:R-:W-:Y:S01]  /*0450*/  LOP3.LUT R0, R0, 0xff, RZ, 0xc0, !PT ;  /* 0x000000ff00007812 */ /* 0x000fe200078ec0ff */
[----:B------:R-:W-:Y:S01]  /*0460*/  IMAD.MOV R8, RZ, RZ, -R8 ;  /* 0x000000ffff087224 */ /* 0x000fe200078e0a08 */
[----:B------:R-:W-:Y:S01]  /*0470*/  LOP3.LUT R13, R13, 0xff, RZ, 0xc0, !PT ;  /* 0x000000ff0d0d7812 */ /* 0x000fe200078ec0ff */
[----:B------:R-:W1:Y:S03]  /*0480*/  LDC.U8 R20, c[0x3][R27+0x100] ;  /* 0x00c040001b147b82 */ /* 0x000e660000000000 */
[----:B------:R-:W-:-:S05]  /*0490*/  PRMT R15, R8, 0x7710, RZ ;  /* 0x00007710080f7816 */ /* 0x000fca00000000ff */
[----:B------:R-:W2:Y:S01]  /*04a0*/  LDC.U8 R23, c[0x3][R28+0x100] ;  /* 0x00c040001c177b82 */ /* 0x000ea20000000000 */
[----:B------:R-:W-:-:S05]  /*04b0*/  VIADD R15, R15, 0xffffffef ;  /* 0xffffffef0f0f7836 */ /* 0x000fca0000000000 */
[----:B------:R-:W-:Y:S02]  /*04c0*/  LOP3.LUT R15, R15, 0xff, RZ, 0xc0, !PT ;  /* 0x000000ff0f0f7812 */ /* 0x000fe400078ec0ff */
[----:B------:R3:W4:Y:S08]  /*04d0*/  LDC.U8 R7, c[0x3][R29+0x100] ;  /* 0x00c040001d077b82 */ /* 0x0007300000000000 */
[----:B------:R-:W0:Y:S01]  /*04e0*/  LDC.U8 R17, c[0x3][R15+0x2f0] ;  /* 0x00c0bc000f117b82 */ /* 0x000e220000000000 */
[----:B---3--:R-:W-:-:S07]  /*04f0*/  LOP3.LUT R29, R21, 0xff, RZ, 0xc0, !PT ;  /* 0x000000ff151d7812 */ /* 0x008fce00078ec0ff */
[----:B------:R-:W1:Y:S08]  /*0500*/  LDC.U8 R25, c[0x3][R15+0x2ef] ;  /* 0x00c0bbc00f197b82 */ /* 0x000e700000000000 */
[----:B------:R-:W2:Y:S08]  /*0510*/  LDC.U8 R8, c[0x3][R15+0x2ee] ;  /* 0x00c0bb800f087b82 */ /* 0x000eb00000000000 */
[----:B------:R-:W4:Y:S01]  /*0520*/  LDC.U8 R22, c[0x3][R15+0x2ed] ;  /* 0x00c0bb400f167b82 */ /* 0x000f220000000000 */
[----:B0-----:R-:W-:-:S02]  /*0530*/  LOP3.LUT R18, R18, R17, RZ, 0x3c, !PT ;  /* 0x0000001112127212 */ /* 0x001fc400078e3cff */
[----:B-1----:R-:W-:-:S05]  /*0540*/  LOP3.LUT R20, R20, R25, RZ, 0x3c, !PT ;  /* 0x0000001914147212 */ /* 0x002fca00078e3cff */
[----:B------:R-:W0:Y:S01]  /*0550*/  LDC.U8 R19, c[0x3][R19+0x100] ;  /* 0x00c0400013137b82 */ /* 0x000e220000000000 */
[----:B--2---:R-:W-:-:S07]  /*0560*/  LOP3.LUT R23, R23, R8, RZ, 0x3c, !PT ;  /* 0x0000000817177212 */ /* 0x004fce00078e3cff */
[----:B------:R-:W1:Y:S01]  /*0570*/  LDC.U8 R13, c[0x3][R13+0x100] ;  /* 0x00c040000d0d7b82 */ /* 0x000e620000000000 */
[----:B------:R-:W-:-:S05]  /*0580*/  LOP3.LUT R8, R18, R20, RZ, 0x3c, !PT ;  /* 0x0000001412087212 */ /* 0x000fca00078e3cff */
[C---:B------:R-:W-:Y:S01]  /*0590*/  IMAD.SHL.U32 R27, R8.reuse, 0x2, RZ ;  /* 0x00000002081b7824 */ /* 0x040fe200078e00ff */
[----:B----4-:R-:W-:Y:S02]  /*05a0*/  LOP3.LUT R7, R7, R22, RZ, 0x3c, !PT ;  /* 0x0000001607077212 */ /* 0x010fe400078e3cff */
[----:B------:R-:W-:Y:S02]  /*05b0*/  PRMT R22, R8, 0x8880, RZ ;  /* 0x0000888008167816 */ /* 0x000fe400000000ff */
[----:B------:R-:W-:Y:S02]  /*05c0*/  LOP3.LUT R24, R23, R7, RZ, 0x3c, !PT ;  /* 0x0000000717187212 */ /* 0x000fe400078e3cff */
[----:B------:R-:W-:Y:S02]  /*05d0*/  LOP3.LUT R17, R20, R23, R7, 0x96, !PT ;  /* 0x0000001714117212 */ /* 0x000fe400078e9607 */
[C---:B------:R-:W-:Y:S01]  /*05e0*/  PRMT R25, R24.reuse, 0x8880, RZ ;  /* 0x0000888018197816 */ /* 0x040fe200000000ff */
[----:B------:R-:W-:Y:S01]  /*05f0*/  IMAD.SHL.U32 R8, R24, 0x2, RZ ;  /* 0x0000000218087824 */ /* 0x000fe200078e00ff */
[----:B------:R-:W-:-:S02]  /*0600*/  ISETP.GE.AND P3, PT, R22, RZ, PT ;  /* 0x000000ff1600720c */ /* 0x000fc40003f66270 */
[----:B------:R-:W-:Y:S01]  /*0610*/  LOP3.LUT R17, R17, R18, RZ, 0x3c, !PT ;  /* 0x0000001211117212 */ /* 0x000fe200078e3cff */
[----:B------:R-:W-:-:S03]  /*0620*/  IMAD.MOV.U32 R22, RZ, RZ, R25 ;  /* 0x000000ffff167224 */ /* 0x000fc600078e0019 */
[C---:B------:R-:W-:Y:S01]  /*0630*/  PRMT R25, R17.reuse, 0x8880, RZ ;  /* 0x0000888011197816 */ /* 0x040fe200000000ff */
[----:B------:R-:W-:Y:S01]  /*0640*/  IMAD.SHL.U32 R24, R17, 0x2, RZ ;  /* 0x0000000211187824 */ /* 0x000fe200078e00ff */
[----:B------:R-:W-:Y:S02]  /*0650*/  ISETP.GE.AND P1, PT, R22, RZ, PT ;  /* 0x000000ff1600720c */ /* 0x000fe40003f26270 */
[----:B------:R-:W-:Y:S02]  /*0660*/  LOP3.LUT R22, R20, R23, RZ, 0x3c, !PT ;  /* 0x0000001714167212 */ /* 0x000fe400078e3cff */
[----:B------:R-:W-:Y:S02]  /*0670*/  ISETP.GE.AND P0, PT, R25, RZ, PT ;  /* 0x000000ff1900720c */ /* 0x000fe40003f06270 */
[C---:B------:R-:W-:Y:S01]  /*0680*/  PRMT R25, R22.reuse, 0x8880, RZ ;  /* 0x0000888016197816 */ /* 0x040fe200000000ff */
[----:B------:R-:W-:Y:S01]  /*0690*/  IMAD.SHL.U32 R26, R22, 0x2, RZ ;  /* 0x00000002161a7824 */ /* 0x000fe200078e00ff */
[----:B------:R-:W-:-:S02]  /*06a0*/  @!P3 LOP3.LUT R27, R27, 0x1b, RZ, 0x3c, !PT ;  /* 0x0000001b1b1bb812 */ /* 0x000fc400078e3cff */
[----:B------:R-:W-:Y:S02]  /*06b0*/  ISETP.GE.AND P2, PT, R25, RZ, PT ;  /* 0x000000ff1900720c */ /* 0x000fe40003f46270 */
[----:B------:R-:W-:Y:S02]  /*06c0*/  LOP3.LUT R25, R4, 0xff, RZ, 0xc0, !PT ;  /* 0x000000ff04197812 */ /* 0x000fe400078ec0ff */
[----:B------:R-:W-:Y:S02]  /*06d0*/  @!P1 LOP3.LUT R8, R8, 0x1b, RZ, 0x3c, !PT ;  /* 0x0000001b08089812 */ /* 0x000fe400078e3cff */
[----:B------:R-:W-:Y:S02]  /*06e0*/  LOP3.LUT R4, R20, R27, RZ, 0x3c, !PT ;  /* 0x0000001b14047212 */ /* 0x000fe400078e3cff */
[----:B------:R-:W2:Y:S01]  /*06f0*/  LDC.U8 R25, c[0x3][R25+0x100] ;  /* 0x00c0400019197b82 */ /* 0x000ea20000000000 */
[----:B------:R-:W-:Y:S02]  /*0700*/  @!P0 LOP3.LUT R24, R24, 0x1b, RZ, 0x3c, !PT ;  /* 0x0000001b18188812 */ /* 0x000fe400078e3cff */
[----:B------:R-:W-:-:S02]  /*0710*/  LOP3.LUT R8, R8, R7, RZ, 0x3c, !PT ;  /* 0x0000000708087212 */ /* 0x000fc400078e3cff */
[----:B------:R-:W-:Y:S02]  /*0720*/  @!P2 LOP3.LUT R26, R26, 0x1b, RZ, 0x3c, !PT ;  /* 0x0000001b1a1aa812 */ /* 0x000fe400078e3cff */
[----:B------:R-:W-:Y:S02]  /*0730*/  LOP3.LUT R20, R24, R20, R7, 0x96, !PT ;  /* 0x0000001418147212 */ /* 0x000fe400078e9607 */
[----:B------:R-:W-:Y:S02]  /*0740*/  LOP3.LUT R22, R18, R7, RZ, 0x3c, !PT ;  /* 0x0000000712167212 */ /* 0x000fe400078e3cff */
[----:B------:R-:W-:Y:S01]  /*0750*/  LOP3.LUT R7, R26, R23, RZ, 0x3c, !PT ;  /* 0x000000171a077212 */ /* 0x000fe200078e3cff */
[----:B------:R-:W-:Y:S01]  /*0760*/  IMAD.SHL.U32 R21, R20, 0x2, RZ ;  /* 0x0000000214157824 */ /* 0x000fe200078e00ff */
[----:B------:R-:W-:Y:S01]  /*0770*/  LOP3.LUT R24, R24, R18, R23, 0x96, !PT ;  /* 0x0000001218187212 */ /* 0x000fe200078e9617 */
[----:B------:R-:W-:Y:S01]  /*0780*/  IMAD.SHL.U32 R27, R22, 0x2, RZ ;  /* 0x00000002161b7824 */ /* 0x000fe200078e00ff */
[----:B------:R-:W-:-:S02]  /*0790*/  PRMT R23, R20, 0x8880, RZ ;  /* 0x0000888014177816 */ /* 0x000fc400000000ff */
[----:B------:R-:W-:Y:S01]  /*07a0*/  PRMT R26, R22, 0x8880, RZ ;  /* 0x00008880161a7816 */ /* 0x000fe200000000ff */
[----:B------:R-:W2:Y:S01]  /*07b0*/  LDC.U8 R20, c[0x3][R15+0x2ec] ;  /* 0x00c0bb000f147b82 */ /* 0x000ea20000000000 */
[----:B------:R-:W-:Y:S02]  /*07c0*/  ISETP.GE.AND P0, PT, R23, RZ, PT ;  /* 0x000000ff1700720c */ /* 0x000fe40003f06270 */
[----:B------:R-:W-:Y:S02]  /*07d0*/  PRMT R23, R24, 0x8880, RZ ;  /* 0x0000888018177816 */ /* 0x000fe400000000ff */
[----:B------:R-:W-:Y:S01]  /*07e0*/  ISETP.GE.AND P2, PT, R26, RZ, PT ;  /* 0x000000ff1a00720c */ /* 0x000fe20003f46270 */
[----:B------:R-:W-:Y:S01]  /*07f0*/  IMAD.SHL.U32 R26, R24, 0x2, RZ ;  /* 0x00000002181a7824 */ /* 0x000fe200078e00ff */
[----:B------:R-:W-:Y:S01]  /*0800*/  ISETP.GE.AND P1, PT, R23, RZ, PT ;  /* 0x000000ff1700720c */ /* 0x000fe20003f26270 */
[----:B------:R-:W3:Y:S06]  /*0810*/  LDC.U8 R22, c[0x3][R29+0x100] ;  /* 0x00c040001d167b82 */ /* 0x000eec0000000000 */
[----:B------:R-:W-:-:S02]  /*0820*/  @!P0 LOP3.LUT R21, R21, 0x1b, RZ, 0x3c, !PT ;  /* 0x0000001b15158812 */ /* 0x000fc400078e3cff */
[----:B------:R4:W5:Y:S02]  /*0830*/  LDC.U8 R23, c[0x3][R0+0x100] ;  /* 0x00c0400000177b82 */ /* 0x0009640000000000 */
[----:B------:R-:W-:Y:S01]  /*0840*/  @!P2 LOP3.LUT R27, R27, 0x1b, RZ, 0x3c, !PT ;  /* 0x0000001b1b1ba812 */ /* 0x000fe200078e3cff */
[C---:B------:R-:W-:Y:S01]  /*0850*/  IMAD.SHL.U32 R28, R21.reuse, 0x2, RZ ;  /* 0x00000002151c7824 */ /* 0x040fe200078e00ff */
[----:B------:R-:W-:Y:S02]  /*0860*/  @!P1 LOP3.LUT R26, R26, 0x1b, RZ, 0x3c, !PT ;  /* 0x0000001b1a1a9812 */ /* 0x000fe400078e3cff */
[----:B----4-:R-:W-:Y:S02]  /*0870*/  LOP3.LUT R0, R18, R27, RZ, 0x3c, !PT ;  /* 0x0000001b12007212 */ /* 0x010fe400078e3cff */
[----:B------:R-:W0:Y:S01]  /*0880*/  LDC.U8 R24, c[0x3][R15+0x2eb] ;  /* 0x00c0bac00f187b82 */ /* 0x000e220000000000 */
[----:B------:R-:W-:-:S04]  /*0890*/  PRMT R18, R21, 0x8880, RZ ;  /* 0x0000888015127816 */ /* 0x000fc800000000ff */
[----:B------:R-:W-:Y:S02]  /*08a0*/  ISETP.GE.AND P0, PT, R18, RZ, PT ;  /* 0x000000ff1200720c */ /* 0x000fe40003f06270 */
[C---:B------:R-:W-:Y:S01]  /*08b0*/  PRMT R18, R26.reuse, 0x8880, RZ ;  /* 0x000088801a127816 */ /* 0x040fe200000000ff */
[----:B------:R-:W-:Y:S01]  /*08c0*/  IMAD.SHL.U32 R26, R26, 0x2, RZ ;  /* 0x000000021a1a7824 */ /* 0x000fe200078e00ff */
[----:B--2---:R-:W-:Y:S02]  /*08d0*/  LOP3.LUT R20, R25, R20, RZ, 0x3c, !PT ;  /* 0x0000001419147212 */ /* 0x004fe400078e3cff */
[----:B------:R-:W-:Y:S01]  /*08e0*/  ISETP.GE.AND P1, PT, R18, RZ, PT ;  /* 0x000000ff1200720c */ /* 0x000fe20003f26270 */
[----:B------:R-:W3:Y:S06]  /*08f0*/  LDC.U8 R25, c[0x3][R15+0x2ea] ;  /* 0x00c0ba800f197b82 */ /* 0x000eec0000000000 */
[----:B------:R-:W-:-:S02]  /*0900*/  @!P0 LOP3.LUT R28, R28, 0x1b, RZ, 0x3c, !PT ;  /* 0x0000001b1c1c8812 */ /* 0x000fc400078e3cff */
[----:B------:R-:W5:Y:S02]  /*0910*/  LDC.U8 R18, c[0x3][R15+0x2e9] ;  /* 0x00c0ba400f127b82 */ /* 0x000f640000000000 */
[-C--:B------:R-:W-:Y:S02]  /*0920*/  LOP3.LUT R27, R28, R17.reuse, RZ, 0x3c, !PT ;  /* 0x000000111c1b7212 */ /* 0x080fe400078e3cff */
[----:B------:R-:W-:Y:S02]  /*0930*/  @!P1 LOP3.LUT R26, R26, 0x1b, RZ, 0x3c, !PT ;  /* 0x0000001b1a1a9812 */ /* 0x000fe400078e3cff */
[----:B0-----:R-:W-:Y:S02]  /*0940*/  LOP3.LUT R21, R19, R24, RZ, 0x3c, !PT ;  /* 0x0000001813157212 */ /* 0x001fe400078e3cff */
[----:B------:R-:W-:Y:S02]  /*0950*/  LOP3.LUT R19, R26, R17, RZ, 0x3c, !PT ;  /* 0x000000111a137212 */ /* 0x000fe400078e3cff */
[----:B------:R-:W-:-:S02]  /*0960*/  LOP3.LUT R17, R20, R21, RZ, 0x3c, !PT ;  /* 0x0000001514117212 */ /* 0x000fc400078e3cff */
[-C--:B------:R-:W-:Y:S02]  /*0970*/  LOP3.LUT R8, R8, R27.reuse, RZ, 0x3c, !PT ;  /* 0x0000001b08087212 */ /* 0x080fe400078e3cff */
[----:B------:R-:W-:Y:S01]  /*0980*/  LOP3.LUT R4, R4, R27, RZ, 0x3c, !PT ;  /* 0x0000001b04047212 */ /* 0x000fe200078e3cff */
[C---:B------:R-:W-:Y:S01]  /*0990*/  IMAD.SHL.U32 R28, R17.reuse, 0x2, RZ ;  /* 0x00000002111c7824 */ /* 0x040fe200078e00ff */
[----:B---3--:R-:W-:Y:S02]  /*09a0*/  LOP3.LUT R22, R22, R25, RZ, 0x3c, !PT ;  /* 0x0000001916167212 */ /* 0x008fe400078e3cff */
[----:B------:R-:W-:Y:S02]  /*09b0*/  PRMT R24, R17, 0x8880, RZ ;  /* 0x0000888011187816 */ /* 0x000fe400000000ff */
[----:B------:R-:W-:Y:S02]  /*09c0*/  LOP3.LUT R25, R21, R22, RZ, 0x3c, !PT ;  /* 0x0000001615197212 */ /* 0x000fe400078e3cff */
[----:B------:R-:W-:-:S02]  /*09d0*/  ISETP.GE.AND P3, PT, R24, RZ, PT ;  /* 0x000000ff1800720c */ /* 0x000fc40003f66270 */
[----:B-----5:R-:W-:Y:S02]  /*09e0*/  LOP3.LUT R23, R23, R18, RZ, 0x3c, !PT ;  /* 0x0000001217177212 */ /* 0x020fe400078e3cff */
[C---:B------:R-:W-:Y:S01]  /*09f0*/  PRMT R26, R25.reuse, 0x8880, RZ ;  /* 0x00008880191a7816 */ /* 0x040fe200000000ff */
[----:B------:R-:W-:Y:S01]  /*0a00*/  IMAD.SHL.U32 R25, R25, 0x2, RZ ;  /* 0x0000000219197824 */ /* 0x000fe200078e00ff */
[----:B------:R-:W-:Y:S02]  /*0a10*/  LOP3.LUT R27, R21, R22, R23, 0x96, !PT ;  /* 0x00000016151b7212 */ /* 0x000fe400078e9617 */
[----:B------:R-:W-:Y:S02]  /*0a20*/  ISETP.GE.AND P2, PT, R26, RZ, PT ;  /* 0x000000ff1a00720c */ /* 0x000fe40003f46270 */
[----:B------:R-:W-:Y:S02]  /*0a30*/  LOP3.LUT R18, R27, R20, RZ, 0x3c, !PT ;  /* 0x000000141b127212 */ /* 0x000fe400078e3cff */
[----:B------:R-:W-:-:S02]  /*0a40*/  LOP3.LUT R26, R22, R23, RZ, 0x3c, !PT ;  /* 0x00000017161a7212 */ /* 0x000fc400078e3cff */
[----:B------:R-:W-:Y:S02]  /*0a50*/  PRMT R24, R18, 0x8880, RZ ;  /* 0x0000888012187816 */ /* 0x000fe400000000ff */
[----:B------:R-:W-:Y:S02]  /*0a60*/  @!P3 LOP3.LUT R28, R28, 0x1b, RZ, 0x3c, !PT ;  /* 0x0000001b1c1cb812 */ /* 0x000fe400078e3cff */
[----:B------:R-:W-:Y:S02]  /*0a70*/  ISETP.GE.AND P0, PT, R24, RZ, PT ;  /* 0x000000ff1800720c */ /* 0x000fe40003f06270 */
[----:B------:R-:W-:Y:S02]  /*0a80*/  PRMT R24, R26, 0x8880, RZ ;  /* 0x000088801a187816 */ /* 0x000fe400000000ff */
[----:B------:R-:W-:Y:S02]  /*0a90*/  LOP3.LUT R7, R7, R19, RZ, 0x3c, !PT ;  /* 0x0000001307077212 */ /* 0x000fe400078e3cff */
[----:B------:R-:W-:-:S02]  /*0aa0*/  ISETP.GE.AND P1, PT, R24, RZ, PT ;  /* 0x000000ff1800720c */ /* 0x000fc40003f26270 */
[----:B------:R-:W-:Y:S01]  /*0ab0*/  LOP3.LUT R24, R16, 0xff, RZ, 0xc0, !PT ;  /* 0x000000ff10187812 */ /* 0x000fe200078ec0ff */
[----:B------:R-:W-:Y:S01]  /*0ac0*/  IMAD.SHL.U32 R16, R26, 0x2, RZ ;  /* 0x000000021a107824 */ /* 0x000fe200078e00ff */
[----:B------:R-:W-:Y:S01]  /*0ad0*/  LOP3.LUT R0, R0, R19, RZ, 0x3c, !PT ;  /* 0x0000001300007212 */ /* 0x000fe200078e3cff */
[----:B------:R-:W-:Y:S01]  /*0ae0*/  IMAD.SHL.U32 R26, R18, 0x2, RZ ;  /* 0x00000002121a7824 */ /* 0x000fe200078e00ff */
[----:B------:R-:W-:Y:S02]  /*0af0*/  @!P2 LOP3.LUT R25, R25, 0x1b, RZ, 0x3c, !PT ;  /* 0x0000001b1919a812 */ /* 0x000fe400078e3cff */
[----:B------:R-:W-:Y:S01]  /*0b00*/  LOP3.LUT R17, R21, R28, RZ, 0x3c, !PT ;  /* 0x0000001c15117212 */ /* 0x000fe200078e3cff */
[----:B------:R-:W0:Y:S01]  /*0b10*/  LDC.U8 R24, c[0x3][R24+0x100] ;  /* 0x00c0400018187b82 */ /* 0x000e220000000000 */
[----:B------:R-:W-:Y:S02]  /*0b20*/  @!P0 LOP3.LUT R26, R26, 0x1b, RZ, 0x3c, !PT ;  /* 0x0000001b1a1a8812 */ /* 0x000fe400078e3cff */
[----:B------:R-:W-:-:S02]  /*0b30*/  LOP3.LUT R28, R14, 0xff, RZ, 0xc0, !PT ;  /* 0x000000ff0e1c7812 */ /* 0x000fc400078ec0ff */
[----:B------:R-:W-:Y:S02]  /*0b40*/  @!P1 LOP3.LUT R16, R16, 0x1b, RZ, 0x3c, !PT ;  /* 0x0000001b10109812 */ /* 0x000fe400078e3cff */
[----:B------:R-:W-:Y:S02]  /*0b50*/  LOP3.LUT R21, R26, R21, R23, 0x96, !PT ;  /* 0x000000151a157212 */ /* 0x000fe400078e9617 */
[-C--:B------:R-:W-:Y:S02]  /*0b60*/  LOP3.LUT R19, R16, R23.reuse, RZ, 0x3c, !PT ;  /* 0x0000001710137212 */ /* 0x080fe400078e3cff */
[----:B------:R-:W-:Y:S01]  /*0b70*/  LOP3.LUT R23, R20, R23, RZ, 0x3c, !PT ;  /* 0x0000001714177212 */ /* 0x000fe200078e3cff */
[----:B------:R-:W-:Y:S01]  /*0b80*/  IMAD.SHL.U32 R27, R21, 0x2, RZ ;  /* 0x00000002151b7824 */ /* 0x000fe200078e00ff */
[----:B------:R-:W-:Y:S02]  /*0b90*/  LOP3.LUT R16, R25, R22, RZ, 0x3c, !PT ;  /* 0x0000001619107212 */ /* 0x000fe400078e3cff */
[----:B------:R-:W-:-:S02]  /*0ba0*/  LOP3.LUT R25, R26, R20, R22, 0x96, !PT ;  /* 0x000000141a197212 */ /* 0x000fc400078e9616 */
[C---:B------:R-:W-:Y:S01]  /*0bb0*/  PRMT R26, R23.reuse, 0x8880, RZ ;  /* 0x00008880171a7816 */ /* 0x040fe200000000ff */
[----:B------:R-:W-:Y:S01]  /*0bc0*/  IMAD.SHL.U32 R23, R23, 0x2, RZ ;  /* 0x0000000217177824 */ /* 0x000fe200078e00ff */
[----:B------:R-:W-:Y:S02]  /*0bd0*/  PRMT R22, R21, 0x8880, RZ ;  /* 0x0000888015167816 */ /* 0x000fe400000000ff */
[----:B------:R-:W-:Y:S01]  /*0be0*/  ISETP.GE.AND P2, PT, R26, RZ, PT ;  /* 0x000000ff1a00720c */ /* 0x000fe20003f46270 */
[----:B------:R2:W3:Y:S01]  /*0bf0*/  LDC.U8 R21, c[0x3][R28+0x100] ;  /* 0x00c040001c157b82 */ /* 0x0004e20000000000 */
[----:B------:R-:W-:Y:S02]  /*0c00*/  PRMT R26, R25, 0x8880, RZ ;  /* 0x00008880191a7816 */ /* 0x000fe400000000ff */
[----:B------:R-:W-:Y:S02]  /*0c10*/  ISETP.GE.AND P0, PT, R22, RZ, PT ;  /* 0x000000ff1600720c */ /* 0x000fe40003f06270 */
[----:B------:R-:W-:Y:S01]  /*0c20*/  LOP3.LUT R22, R9, 0xff, RZ, 0xc0, !PT ;  /* 0x000000ff09167812 */ /* 0x000fe200078ec0ff */
[----:B------:R-:W-:-:S02]  /*0c30*/  IMAD.MOV.U32 R9, RZ, RZ, R26 ;  /* 0x000000ffff097224 */ /* 0x000fc400078e001a */
[----:B------:R-:W3:Y:S03]  /*0c40*/  LDC.U8 R26, c[0x3][R15+0x2e6] ;  /* 0x00c0b9800f1a7b82 */ /* 0x000ee60000000000 */
[----:B------:R-:W-:Y:S02]  /*0c50*/  ISETP.GE.AND P1, PT, R9, RZ, PT ;  /* 0x000000ff0900720c */ /* 0x000fe40003f26270 */
[----:B------:R-:W-:-:S03]  /*0c60*/  @!P2 LOP3.LUT R23, R23, 0x1b, RZ, 0x3c, !PT ;  /* 0x0000001b1717a812 */ /* 0x000fc600078e3cff */
[----:B------:R-:W4:Y:S01]  /*0c70*/  LDC.U8 R22, c[0x3][R22+0x100] ;  /* 0x00c0400016167b82 */ /* 0x000f220000000000 */
[----:B------:R-:W-:Y:S01]  /*0c80*/  LOP3.LUT R23, R20, R23, RZ, 0x3c, !PT ;  /* 0x0000001714177212 */ /* 0x000fe200078e3cff */
[----:B------:R-:W-:Y:S01]  /*0c90*/  IMAD.SHL.U32 R20, R25, 0x2, RZ ;  /* 0x0000000219147824 */ /* 0x000fe200078e00ff */
[----:B------:R-:W-:-:S04]  /*0ca0*/  @!P0 LOP3.LUT R27, R27, 0x1b, RZ, 0x3c, !PT ;  /* 0x0000001b1b1b8812 */ /* 0x000fc800078e3cff */
[C---:B------:R-:W-:Y:S01]  /*0cb0*/  PRMT R14, R27.reuse, 0x8880, RZ ;  /* 0x000088801b0e7816 */ /* 0x040fe200000000ff */
[----:B------:R-:W0:Y:S01]  /*0cc0*/  LDC.U8 R9, c[0x3][R15+0x2e8] ;  /* 0x00c0ba000f097b82 */ /* 0x000e220000000000 */
[----:B------:R-:W-:Y:S01]  /*0cd0*/  @!P1 LOP3.LUT R20, R20, 0x1b, RZ, 0x3c, !PT ;  /* 0x0000001b14149812 */ /* 0x000fe200078e3cff */
[----:B------:R-:W-:Y:S01]  /*0ce0*/  IMAD.SHL.U32 R27, R27, 0x2, RZ ;  /* 0x000000021b1b7824 */ /* 0x000fe200078e00ff */
[----:B------:R-:W-:Y:S02]  /*0cf0*/  ISETP.GE.AND P0, PT, R14, RZ, PT ;  /* 0x000000ff0e00720c */ /* 0x000fe40003f06270 */
[C---:B------:R-:W-:Y:S01]  /*0d00*/  PRMT R14, R20.reuse, 0x8880, RZ ;  /* 0x00008880140e7816 */ /* 0x040fe200000000ff */
[----:B------:R-:W-:Y:S02]  /*0d10*/  IMAD.SHL.U32 R29, R20, 0x2, RZ ;  /* 0x00000002141d7824 */ /* 0x000fe400078e00ff */
[----:B------:R-:W4:Y:S01]  /*0d20*/  LDC.U8 R25, c[0x3][R15+0x2e7] ;  /* 0x00c0b9c00f197b82 */ /* 0x000f220000000000 */
[----:B------:R-:W-:-:S07]  /*0d30*/  ISETP.GE.AND P1, PT, R14, RZ, PT ;  /* 0x000000ff0e00720c */ /* 0x000fce0003f26270 */
[----:B------:R-:W1:Y:S01]  /*0d40*/  LDC.U8 R14, c[0x3][R15+0x2e5] ;  /* 0x00c0b9400f0e7b82 */ /* 0x000e620000000000 */
[----:B------:R-:W-:-:S04]  /*0d50*/  @!P0 LOP3.LUT R27, R27, 0x1b, RZ, 0x3c, !PT ;  /* 0x0000001b1b1b8812 */ /* 0x000fc800078e3cff */
[-C--:B--2---:R-:W-:Y:S02]  /*0d60*/  LOP3.LUT R28, R27, R18.reuse, RZ, 0x3c, !PT ;  /* 0x000000121b1c7212 */ /* 0x084fe400078e3cff */
[----:B------:R-:W-:Y:S02]  /*0d70*/  @!P1 LOP3.LUT R29, R29, 0x1b, RZ, 0x3c, !PT ;  /* 0x0000001b1d1d9812 */ /* 0x000fe400078e3cff */
[----:B0-----:R-:W-:Y:S02]  /*0d80*/  LOP3.LUT R9, R24, R9, RZ, 0x3c, !PT ;  /* 0x0000000918097212 */ /* 0x001fe400078e3cff */
[----:B------:R-:W-:Y:S02]  /*0d90*/  LOP3.LUT R24, R29, R18, RZ, 0x3c, !PT ;  /* 0x000000121d187212 */ /* 0x000fe400078e3cff */
[----:B---3--:R-:W-:Y:S02]  /*0da0*/  LOP3.LUT R21, R21, R26, RZ, 0x3c, !PT ;  /* 0x0000001a15157212 */ /* 0x008fe400078e3cff */
[----:B----4-:R-:W-:-:S02]  /*0db0*/  LOP3.LUT R20, R22, R25, RZ, 0x3c, !PT ;  /* 0x0000001916147212 */ /* 0x010fc400078e3cff */
[----:B-1----:R-:W-:Y:S02]  /*0dc0*/  LOP3.LUT R18, R13, R14, RZ, 0x3c, !PT ;  /* 0x0000000e0d127212 */ /* 0x002fe400078e3cff */
[----:B------:R-:W-:Y:S02]  /*0dd0*/  LOP3.LUT R22, R9, R20, RZ, 0x3c, !PT ;  /* 0x0000001409167212 */ /* 0x000fe400078e3cff */
[----:B------:R-:W-:Y:S02]  /*0de0*/  LOP3.LUT R26, R20, R21, R18, 0x96, !PT ;  /* 0x00000015141a7212 */ /* 0x000fe400078e9612 */
[C---:B------:R-:W-:Y:S01]  /*0df0*/  PRMT R25, R22.reuse, 0x8880, RZ ;  /* 0x0000888016197816 */ /* 0x040fe200000000ff */
[----:B------:R-:W-:Y:S01]  /*0e00*/  IMAD.SHL.U32 R29, R22, 0x2, RZ ;  /* 0x00000002161d7824 */ /* 0x000fe200078e00ff */
[----:B------:R-:W-:Y:S02]  /*0e10*/  LOP3.LUT R14, R17, R28, RZ, 0x3c, !PT ;  /* 0x0000001c110e7212 */ /* 0x000fe400078e3cff */
[----:B------:R-:W-:-:S02]  /*0e20*/  LOP3.LUT R17, R26, R9, RZ, 0x3c, !PT ;  /* 0x000000091a117212 */ /* 0x000fc400078e3cff */
[----:B------:R-:W-:Y:S02]  /*0e30*/  LOP3.LUT R13, R19, R28, RZ, 0x3c, !PT ;  /* 0x0000001c130d7212 */ /* 0x000fe400078e3cff */
[----:B------:R-:W-:Y:S02]  /*0e40*/  ISETP.GE.AND P3, PT, R25, RZ, PT ;  /* 0x000000ff1900720c */ /* 0x000fe40003f66270 */
[----:B------:R-:W-:Y:S02]  /*0e50*/  LOP3.LUT R19, R20, R21, RZ, 0x3c, !PT ;  /* 0x0000001514137212 */ /* 0x000fe400078e3cff */
[----:B------:R-:W-:Y:S02]  /*0e60*/  PRMT R25, R17, 0x8880, RZ ;  /* 0x0000888011197816 */ /* 0x000fe400000000ff */
[----:B------:R-:W-:Y:S02]  /*0e70*/  PRMT R26, R19, 0x8880, RZ ;  /* 0x00008880131a7816 */ /* 0x000fe400000000ff */
[----:B------:R-:W-:-:S02]  /*0e80*/  ISETP.GE.AND P0, PT, R25, RZ, PT ;  /* 0x000000ff1900720c */ /* 0x000fc40003f06270 */
[----:B------:R-:W-:Y:S02]  /*0e90*/  LOP3.LUT R25, R21, R18, RZ, 0x3c, !PT ;  /* 0x0000001215197212 */ /* 0x000fe400078e3cff */
[----:B------:R-:W-:Y:S02]  /*0ea0*/  ISETP.GE.AND P2, PT, R26, RZ, PT ;  /* 0x000000ff1a00720c */ /* 0x000fe40003f46270 */
[C---:B------:R-:W-:Y:S01]  /*0eb0*/  PRMT R26, R25.reuse, 0x8880, RZ ;  /* 0x00008880191a7816 */ /* 0x040fe200000000ff */
[----:B------:R-:W-:Y:S01]  /*0ec0*/  IMAD.SHL.U32 R27, R25, 0x2, RZ ;  /* 0x00000002191b7824 */ /* 0x000fe200078e00ff */
[----:B------:R-:W-:Y:S01]  /*0ed0*/  LOP3.LUT R28, R10, 0xff, RZ, 0xc0, !PT ;  /* 0x000000ff0a1c7812 */ /* 0x000fe200078ec0ff */
[----:B------:R-:W-:Y:S01]  /*0ee0*/  IMAD.SHL.U32 R25, R17, 0x2, RZ ;  /* 0x0000000211197824 */ /* 0x000fe200078e00ff */
[----:B------:R-:W-:Y:S01]  /*0ef0*/  ISETP.GE.AND P1, PT, R26, RZ, PT ;  /* 0x000000ff1a00720c */ /* 0x000fe20003f26270 */
[----:B------:R-:W-:Y:S01]  /*0f00*/  IMAD.SHL.U32 R26, R19, 0x2, RZ ;  /* 0x00000002131a7824 */ /* 0x000fe200078e00ff */
[----:B------:R-:W-:-:S02]  /*0f10*/  LOP3.LUT R10, R16, R24, RZ, 0x3c, !PT ;  /* 0x00000018100a7212 */ /* 0x000fc400078e3cff */
[----:B------:R-:W-:Y:S02]  /*0f20*/  LOP3.LUT R16, R23, R24, RZ, 0x3c, !PT ;  /* 0x0000001817107212 */ /* 0x000fe400078e3cff */
[----:B------:R0:W1:Y:S01]  /*0f30*/  LDC.U8 R23, c[0x3][R28+0x100] ;  /* 0x00c040001c177b82 */ /* 0x0000620000000000 */
[----:B------:R-:W-:Y:S02]  /*0f40*/  @!P3 LOP3.LUT R29, R29, 0x1b, RZ, 0x3c, !PT ;  /* 0x0000001b1d1db812 */ /* 0x000fe400078e3cff */
[----:B------:R-:W-:Y:S02]  /*0f50*/  @!P0 LOP3.LUT R25, R25, 0x1b, RZ, 0x3c, !PT ;  /* 0x0000001b19198812 */ /* 0x000fe400078e3cff */
[----:B------:R-:W-:Y:S02]  /*0f60*/  @!P2 LOP3.LUT R26, R26, 0x1b, RZ, 0x3c, !PT ;  /* 0x0000001b1a1aa812 */ /* 0x000fe400078e3cff */
[----:B------:R-:W-:Y:S02]  /*0f70*/  @!P1 LOP3.LUT R27, R27, 0x1b, RZ, 0x3c, !PT ;  /* 0x0000001b1b1b9812 */ /* 0x000fe400078e3cff */
[----:B------:R-:W-:-:S02]  /*0f80*/  LOP3.LUT R19, R20, R29, RZ, 0x3c, !PT ;  /* 0x0000001d14137212 */ /* 0x000fc400078e3cff */
[----:B------:R-:W-:Y:S02]  /*0f90*/  LOP3.LUT R24, R25, R20, R18, 0x96, !PT ;  /* 0x0000001419187212 */ /* 0x000fe400078e9612 */
[-C--:B------:R-:W-:Y:S02]  /*0fa0*/  LOP3.LUT R22, R27, R18.reuse, RZ, 0x3c, !PT ;  /* 0x000000121b167212 */ /* 0x080fe400078e3cff */
[----:B------:R-:W-:Y:S01]  /*0fb0*/  LOP3.LUT R20, R9, R18, RZ, 0x3c, !PT ;  /* 0x0000001209147212 */ /* 0x000fe200078e3cff */
[----:B------:R2:W3:Y:S01]  /*0fc0*/  LDC.U8 R27, c[0x3][R15+0x2e4] ;  /* 0x00c0b9000f1b7b82 */ /* 0x0004e20000000000 */
[----:B------:R-:W-:Y:S02]  /*0fd0*/  LOP3.LUT R18, R26, R21, RZ, 0x3c, !PT ;  /* 0x000000151a127212 */ /* 0x000fe400078e3cff */
[----:B------:R-:W-:Y:S02]  /*0fe0*/  LOP3.LUT R21, R25, R9, R21, 0x96, !PT ;  /* 0x0000000919157212 */ /* 0x000fe400078e9615 */
[----:B------:R-:W-:-:S02]  /*0ff0*/  PRMT R25, R24, 0x8880, RZ ;  /* 0x0000888018197816 */ /* 0x000fc400000000ff */
[C---:B------:R-:W-:Y:S01]  /*1000*/  PRMT R26, R20.reuse, 0x8880, RZ ;  /* 0x00008880141a7816 */ /* 0x040fe200000000ff */
[----:B------:R-:W-:Y:S01]  /*1010*/  IMAD.SHL.U32 R20, R20, 0x2, RZ ;  /* 0x0000000214147824 */ /* 0x000fe200078e00ff */
[----:B------:R-:W-:Y:S02]  /*1020*/  ISETP.GE.AND P0, PT, R25, RZ, PT ;  /* 0x000000ff1900720c */ /* 0x000fe40003f06270 */
[----:B------:R-:W-:Y:S02]  /*1030*/  LOP3.LUT R25, R12, 0xff, RZ, 0xc0, !PT ;  /* 0x000000ff0c197812 */ /* 0x000fe400078ec0ff */
[----:B------:R-:W-:Y:S02]  /*1040*/  LOP3.LUT R29, R5, 0xff, RZ, 0xc0, !PT ;  /* 0x000000ff051d7812 */ /* 0x000fe400078ec0ff */
[----:B------:R-:W-:Y:S02]  /*1050*/  ISETP.GE.AND P2, PT, R26, RZ, PT ;  /* 0x000000ff1a00720c */ /* 0x000fe40003f46270 */
[----:B------:R-:W1:Y:S01]  /*1060*/  LDC.U8 R26, c[0x3][R15+0x2e3] ;  /* 0x00c0b8c00f1a7b82 */ /* 0x000e620000000000 */
[----:B0-----:R-:W-:Y:S01]  /*1070*/  LOP3.LUT R28, R11, 0xff, RZ, 0xc0, !PT ;  /* 0x000000ff0b1c7812 */ /* 0x001fe200078ec0ff */
[----:B------:R-:W-:Y:S01]  /*1080*/  IMAD.SHL.U32 R11, R24, 0x2, RZ ;  /* 0x00000002180b7824 */ /* 0x000fe200078e00ff */
[C---:B------:R-:W-:Y:S01]  /*1090*/  PRMT R5, R21.reuse, 0x8880, RZ ;  /* 0x0000888015057816 */ /* 0x040fe200000000ff */
[----:B------:R-:W-:-:S03]  /*10a0*/  IMAD.SHL.U32 R21, R21, 0x2, RZ ;  /* 0x0000000215157824 */ /* 0x000fc600078e00ff */
[----:B------:R-:W-:Y:S01]  /*10b0*/  @!P0 LOP3.LUT R11, R11, 0x1b, RZ, 0x3c, !PT ;  /* 0x0000001b0b0b8812 */ /* 0x000fe200078e3cff */
[----:B------:R-:W0:Y:S01]  /*10c0*/  LDC.U8 R12, c[0x3][R29+0x100] ;  /* 0x00c040001d0c7b82 */ /* 0x000e220000000000 */
[----:B------:R-:W-:Y:S02]  /*10d0*/  ISETP.GE.AND P1, PT, R5, RZ, PT ;  /* 0x000000ff0500720c */ /* 0x000fe40003f26270 */
[----:B------:R-:W-:Y:S02]  /*10e0*/  PRMT R5, R11, 0x8880, RZ ;  /* 0x000088800b057816 */ /* 0x000fe400000000ff */
[----:B------:R-:W-:Y:S02]  /*10f0*/  @!P2 LOP3.LUT R20, R20, 0x1b, RZ, 0x3c, !PT ;  /* 0x0000001b1414a812 */ /* 0x000fe400078e3cff */
[----:B------:R-:W-:Y:S01]  /*1100*/  ISETP.GE.AND P0, PT, R5, RZ, PT ;  /* 0x000000ff0500720c */ /* 0x000fe20003f06270 */
[----:B------:R-:W4:Y:S01]  /*1110*/  LDC.U8 R25, c[0x3][R25+0x100] ;  /* 0x00c0400019197b82 */ /* 0x000f220000000000 */
[----:B------:R-:W-:-:S05]  /*1120*/  LOP3.LUT R20, R9, R20, RZ, 0x3c, !PT ;  /* 0x0000001409147212 */ /* 0x000fca00078e3cff */
[----:B------:R-:W-:Y:S02]  /*1130*/  @!P1 LOP3.LUT R21, R21, 0x1b, RZ, 0x3c, !PT ;  /* 0x0000001b15159812 */ /* 0x000fe400078e3cff */
[----:B------:R5:W3:Y:S01]  /*1140*/  LDC.U8 R24, c[0x3][R28+0x100] ;  /* 0x00c040001c187b82 */ /* 0x000ae20000000000 */
[----:B-1----:R-:W-:-:S07]  /*1150*/  LOP3.LUT R5, R23, R26, RZ, 0x3c, !PT ;  /* 0x0000001a17057212 */ /* 0x002fce00078e3cff */
[----:B------:R-:W0:Y:S01]  /*1160*/  LDC.U8 R23, c[0x3][R15+0x2e2] ;  /* 0x00c0b8800f177b82 */ /* 0x000e220000000000 */
[----:B-----5:R-:W-:-:S07]  /*1170*/  IMAD.SHL.U32 R28, R21, 0x2, RZ ;  /* 0x00000002151c7824 */ /* 0x020fce00078e00ff */
[----:B------:R-:W4:Y:S01]  /*1180*/  LDC.U8 R26, c[0x3][R15+0x2e1] ;  /* 0x00c0b8400f1a7b82 */ /* 0x000f220000000000 */
[----:B0-----:R-:W-:Y:S02]  /*1190*/  LOP3.LUT R12, R12, R23, RZ, 0x3c, !PT ;  /* 0x000000170c0c7212 */ /* 0x001fe400078e3cff */
[----:B----4-:R-:W-:Y:S02]  /*11a0*/  LOP3.LUT R23, R25, R26, RZ, 0x3c, !PT ;  /* 0x0000001a19177212 */ /* 0x010fe400078e3cff */
[----:B------:R-:W-:Y:S02]  /*11b0*/  PRMT R26, R21, 0x8880, RZ ;  /* 0x00008880151a7816 */ /* 0x000fe400000000ff */
[----:B------:R-:W-:-:S03]  /*11c0*/  LOP3.LUT R25, R5, R12, R23, 0x96, !PT ;  /* 0x0000000c05197212 */ /* 0x000fc600078e9617 */
[----:B--2---:R-:W-:Y:S01]  /*11d0*/  IMAD.MOV.U32 R15, RZ, RZ, R26 ;  /* 0x000000ffff0f7224 */ /* 0x004fe200078e001a */
[----:B---3--:R-:W-:-:S04]  /*11e0*/  LOP3.LUT R24, R24, R27, RZ, 0x3c, !PT ;  /* 0x0000001b18187212 */ /* 0x008fc800078e3cff */
[----:B------:R-:W-:Y:S02]  /*11f0*/  LOP3.LUT R9, R25, R24, RZ, 0x3c, !PT ;  /* 0x0000001819097212 */ /* 0x000fe400078e3cff */
[----:B------:R-:W-:Y:S02]  /*1200*/  LOP3.LUT R25, R24, R5, RZ, 0x3c, !PT ;  /* 0x0000000518197212 */ /* 0x000fe400078e3cff */
[----:B------:R-:W-:Y:S02]  /*1210*/  ISETP.GE.AND P3, PT, R15, RZ, PT ;  /* 0x000000ff0f00720c */ /* 0x000fe40003f66270 */
[----:B------:R-:W-:Y:S02]  /*1220*/  PRMT R26, R25, 0x8880, RZ ;  /* 0x00008880191a7816 */ /* 0x000fe400000000ff */
[----:B------:R-:W-:Y:S02]  /*1230*/  PRMT R15, R9, 0x8880, RZ ;  /* 0x00008880090f7816 */ /* 0x000fe400000000ff */
[----:B------:R-:W-:Y:S01]  /*1240*/  ISETP.GE.AND P2, PT, R26, RZ, PT ;  /* 0x000000ff1a00720c */ /* 0x000fe20003f46270 */
[----:B------:R-:W-:Y:S01]  /*1250*/  IMAD.SHL.U32 R26, R11, 0x2, RZ ;  /* 0x000000020b1a7824 */ /* 0x000fe200078e00ff */
[----:B------:R-:W-:Y:S01]  /*1260*/  ISETP.GE.AND P1, PT, R15, RZ, PT ;  /* 0x000000ff0f00720c */ /* 0x000fe20003f26270 */
[----:B------:R-:W-:-:S03]  /*1270*/  IMAD.SHL.U32 R15, R9, 0x2, RZ ;  /* 0x00000002090f7824 */ /* 0x000fc600078e00ff */
[----:B------:R-:W-:Y:S02]  /*1280*/  @!P0 LOP3.LUT R26, R26, 0x1b, RZ, 0x3c, !PT ;  /* 0x0000001b1a1a8812 */ /* 0x000fe400078e3cff */
[----:B------:R-:W-:Y:S02]  /*1290*/  @!P3 LOP3.LUT R28, R28, 0x1b, RZ, 0x3c, !PT ;  /* 0x0000001b1c1cb812 */ /* 0x000fe400078e3cff */
[-C--:B------:R-:W-:Y:S02]  /*12a0*/  LOP3.LUT R26, R26, R17.reuse, RZ, 0x3c, !PT ;  /* 0x000000111a1a7212 */ /* 0x080fe400078e3cff */
[----:B------:R-:W-:Y:S02]  /*12b0*/  LOP3.LUT R17, R28, R17, RZ, 0x3c, !PT ;  /* 0x000000111c117212 */ /* 0x000fe400078e3cff */
[-C--:B------:R-:W-:Y:S02]  /*12c0*/  LOP3.LUT R11, R22, R26.reuse, RZ, 0x3c, !PT ;  /* 0x0000001a160b7212 */ /* 0x080fe400078e3cff */
[----:B------:R-:W-:Y:S01]  /*12d0*/  LOP3.LUT R19, R19, R26, RZ, 0x3c, !PT ;  /* 0x0000001a13137212 */ /* 0x000fe200078e3cff */
[----:B------:R-:W-:Y:S01]  /*12e0*/  IMAD.SHL.U32 R26, R25, 0x2, RZ ;  /* 0x00000002191a7824 */ /* 0x000fe200078e00ff */
[----:B------:R-:W-:-:S02]  /*12f0*/  @!P1 LOP3.LUT R15, R15, 0x1b, RZ, 0x3c, !PT ;  /* 0x0000001b0f0f9812 */ /* 0x000fc400078e3cff */
[----:B------:R-:W-:Y:S02]  /*1300*/  LOP3.LUT R21, R18, R17, RZ, 0x3c, !PT ;  /* 0x0000001112157212 */ /* 0x000fe400078e3cff */
[----:B------:R-:W-:Y:S02]  /*1310*/  LOP3.LUT R22, R15, R5, R23, 0x96, !PT ;  /* 0x000000050f167212 */ /* 0x000fe400078e9617 */
[----:B------:R-:W-:Y:S02]  /*1320*/  @!P2 LOP3.LUT R26, R26, 0x1b, RZ, 0x3c, !PT ;  /* 0x0000001b1a1aa812 */ /* 0x000fe400078e3cff */
[C---:B------:R-:W-:Y:S02]  /*1330*/  LOP3.LUT R18, R5.reuse, R12, RZ, 0x3c, !PT ;  /* 0x0000000c05127212 */ /* 0x040fe400078e3cff */
[----:B------:R-:W-:Y:S02]  /*1340*/  LOP3.LUT R20, R20, R17, RZ, 0x3c, !PT ;  /* 0x0000001114147212 */ /* 0x000fe400078e3cff */
[C---:B------:R-:W-:Y:S01]  /*1350*/  PRMT R25, R22.reuse, 0x8880, RZ ;  /* 0x0000888016197816 */ /* 0x040fe200000000ff */
[----:B------:R-:W-:Y:S01]  /*1360*/  IMAD.SHL.U32 R22, R22, 0x2, RZ ;  /* 0x0000000216167824 */ /* 0x000fe200078e00ff */
[----:B------:R-:W-:Y:S01]  /*1370*/  LOP3.LUT R17, R5, R26, RZ, 0x3c, !PT ;  /* 0x0000001a05117212 */ /* 0x000fe200078e3cff */
[C---:B------:R-:W-:Y:S01]  /*1380*/  IMAD.SHL.U32 R27, R18.reuse, 0x2, RZ ;  /* 0x00000002121b7824 */ /* 0x040fe200078e00ff */
[----:B------:R-:W-:-:S02]  /*1390*/  PRMT R26, R18, 0x8880, RZ ;  /* 0x00008880121a7816 */ /* 0x000fc400000000ff */
[----:B------:R-:W-:Y:S02]  /*13a0*/  LOP3.LUT R5, R15, R24, R12, 0x96, !PT ;  /* 0x000000180f057212 */ /* 0x000fe400078e960c */
[----:B------:R-:W-:Y:S01]  /*13b0*/  ISETP.GE.AND P1, PT, R25, RZ, PT ;  /* 0x000000ff1900720c */ /* 0x000fe20003f26270 */
[----:B------:R-:W-:Y:S01]  /*13c0*/  IMAD.MOV.U32 R15, RZ, RZ, R26 ;  /* 0x000000ffff0f7224 */ /* 0x000fe200078e001a */
[C---:B------:R-:W-:Y:S01]  /*13d0*/  PRMT R25, R5.reuse, 0x8880, RZ ;  /* 0x0000888005197816 */ /* 0x040fe200000000ff */
[----:B------:R-:W-:-:S03]  /*13e0*/  IMAD.SHL.U32 R5, R5, 0x2, RZ ;  /* 0x0000000205057824 */ /* 0x000fc600078e00ff */
[----:B------:R-:W-:Y:S02]  /*13f0*/  ISETP.GE.AND P2, PT, R25, RZ, PT ;  /* 0x000000ff1900720c */ /* 0x000fe40003f46270 */
[----:B------:R-:W-:Y:S02]  /*1400*/  ISETP.GE.AND P0, PT, R15, RZ, PT ;  /* 0x000000ff0f00720c */ /* 0x000fe40003f06270 */
[----:B------:R-:W-:-:S03]  /*1410*/  LOP3.LUT R15, R12, R23, RZ, 0x3c, !PT ;  /* 0x000000170c0f7212 */ /* 0x000fc600078e3cff */
[----:B------:R-:W-:Y:S02]  /*1420*/  @!P1 LOP3.LUT R22, R22, 0x1b, RZ, 0x3c, !PT ;  /* 0x0000001b16169812 */ /* 0x000fe400078e3cff */
[C---:B------:R-:W-:Y:S01]  /*1430*/  PRMT R25, R15.reuse, 0x8880, RZ ;  /* 0x000088800f197816 */ /* 0x040fe200000000ff */
[----:B------:R-:W-:-:S03]  /*1440*/  IMAD.SHL.U32 R26, R15, 0x2, RZ ;  /* 0x000000020f1a7824 */ /* 0x000fc600078e00ff */
[----:B------:R-:W-:Y:S02]  /*1450*/  ISETP.GE.AND P1, PT, R25, RZ, PT ;  /* 0x000000ff1900720c */ /* 0x000fe40003f26270 */
[C---:B------:R-:W-:Y:S01]  /*1460*/  PRMT R25, R22.reuse, 0x8880, RZ ;  /* 0x0000888016197816 */ /* 0x040fe200000000ff */
[----:B------:R-:W-:Y:S01]  /*1470*/  IMAD.SHL.U32 R22, R22, 0x2, RZ ;  /* 0x0000000216167824 */ /* 0x000fe200078e00ff */
[----:B------:R-:W-:Y:S02]  /*1480*/  @!P2 LOP3.LUT R5, R5, 0x1b, RZ, 0x3c, !PT ;  /* 0x0000001b0505a812 */ /* 0x000fe400078e3cff */
[----:B------:R-:W-:Y:S02]  /*1490*/  ISETP.GE.AND P3, PT, R25, RZ, PT ;  /* 0x000000ff1900720c */ /* 0x000fe40003f66270 */
[----:B------:R-:W-:Y:S02]  /*14a0*/  PRMT R25, R5, 0x8880, RZ ;  /* 0x0000888005197816 */ /* 0x000fe400000000ff */
[----:B------:R-:W-:-:S02]  /*14b0*/  @!P0 LOP3.LUT R27, R27, 0x1b, RZ, 0x3c, !PT ;  /* 0x0000001b1b1b8812 */ /* 0x000fc400078e3cff */
[----:B------:R-:W-:Y:S02]  /*14c0*/  ISETP.GE.AND P2, PT, R25, RZ, PT ;  /* 0x000000ff1900720c */ /* 0x000fe40003f46270 */
[----:B------:R-:W-:Y:S02]  /*14d0*/  LOP3.LUT R25, R24, R23, RZ, 0x3c, !PT ;  /* 0x0000001718197212 */ /* 0x000fe400078e3cff */
[----:B------:R-:W-:Y:S02]  /*14e0*/  @!P1 LOP3.LUT R26, R26, 0x1b, RZ, 0x3c, !PT ;  /* 0x0000001b1a1a9812 */ /* 0x000fe400078e3cff */
[C---:B------:R-:W-:Y:S01]  /*14f0*/  PRMT R18, R25.reuse, 0x8880, RZ ;  /* 0x0000888019127816 */ /* 0x040fe200000000ff */
[----:B------:R-:W-:Y:S01]  /*1500*/  IMAD.SHL.U32 R25, R25, 0x2, RZ ;  /* 0x0000000219197824 */ /* 0x000fe200078e00ff */
[----:B------:R-:W-:Y:S02]  /*1510*/  @!P3 LOP3.LUT R22, R22, 0x1b, RZ, 0x3c, !PT ;  /* 0x0000001b1616b812 */ /* 0x000fe400078e3cff */
[----:B------:R-:W-:-:S02]  /*1520*/  ISETP.GE.AND P0, PT, R18, RZ, PT ;  /* 0x000000ff1200720c */ /* 0x000fc40003f06270 */
[----:B------:R-:W-:Y:S02]  /*1530*/  LOP3.LUT R18, R27, R12, RZ, 0x3c, !PT ;  /* 0x0000000c1b127212 */ /* 0x000fe400078e3cff */
[C---:B------:R-:W-:Y:S01]  /*1540*/  LOP3.LUT R12, R6.reuse, 0xff, RZ, 0xc0, !PT ;  /* 0x000000ff060c7812 */ /* 0x040fe200078ec0ff */
[----:B------:R-:W-:Y:S01]  /*1550*/  VIADD R6, R6, 0x1 ;  /* 0x0000000106067836 */ /* 0x000fe20000000000 */
[----:B------:R-:W-:Y:S02]  /*1560*/  LOP3.LUT R22, R22, R9, RZ, 0x3c, !PT ;  /* 0x0000000916167212 */ /* 0x000fe400078e3cff */
[----:B------:R-:W-:Y:S01]  /*1570*/  ISETP.GE.U32.AND P4, PT, R12, 0xd, PT ;  /* 0x0000000d0c00780c */ /* 0x000fe20003f86070 */
[----:B------:R-:W-:Y:S01]  /*1580*/  IMAD.SHL.U32 R12, R5, 0x2, RZ ;  /* 0x00000002050c7824 */ /* 0x000fe200078e00ff */
[----:B------:R-:W-:Y:S02]  /*1590*/  LOP3.LUT R23, R26, R23, RZ, 0x3c, !PT ;  /* 0x000000171a177212 */ /* 0x000fe400078e3cff */
[----:B------:R-:W-:-:S02]  /*15a0*/  LOP3.LUT R17, R17, R22, RZ, 0x3c, !PT ;  /* 0x0000001611117212 */ /* 0x000fc400078e3cff */
[----:B------:R-:W-:Y:S02]  /*15b0*/  @!P0 LOP3.LUT R25, R25, 0x1b, RZ, 0x3c, !PT ;  /* 0x0000001b19198812 */ /* 0x000fe400078e3cff */
[----:B------:R-:W-:Y:S02]  /*15c0*/  @!P2 LOP3.LUT R12, R12, 0x1b, RZ, 0x3c, !PT ;  /* 0x0000001b0c0ca812 */ /* 0x000fe400078e3cff */
[----:B------:R-:W-:Y:S02]  /*15d0*/  LOP3.LUT R24, R24, R25, RZ, 0x3c, !PT ;  /* 0x0000001918187212 */ /* 0x000fe400078e3cff */
[----:B------:R-:W-:Y:S02]  /*15e0*/  LOP3.LUT R9, R12, R9, RZ, 0x3c, !PT ;  /* 0x000000090c097212 */ /* 0x000fe400078e3cff */
[----:B------:R-:W-:Y:S02]  /*15f0*/  PRMT R5, R7, 0x7610, R5 ;  /* 0x0000761007057816 */ /* 0x000fe40000000005 */
[----:B------:R-:W-:-:S02]  /*1600*/  LOP3.LUT R18, R18, R9, RZ, 0x3c, !PT ;  /* 0x0000000912127212 */ /* 0x000fc400078e3cff */
[----:B------:R-:W-:Y:S02]  /*1610*/  LOP3.LUT R15, R24, R9, RZ, 0x3c, !PT ;  /* 0x00000009180f7212 */ /* 0x000fe400078e3cff */
[----:B------:R-:W-:Y:S02]  /*1620*/  PRMT R9, R4, 0x7610, R9 ;  /* 0x0000761004097816 */ /* 0x000fe40000000009 */
[----:B------:R-:W-:Y:S02]  /*1630*/  PRMT R4, R0, 0x7610, R4 ;  /* 0x0000761000047816 */ /* 0x000fe40000000004 */
[----:B------:R-:W-:Y:S02]  /*1640*/  LOP3.LUT R12, R23, R22, RZ, 0x3c, !PT ;  /* 0x00000016170c7212 */ /* 0x000fe400078e3cff */
[----:B------:R-:W-:Y:S02]  /*1650*/  PRMT R7, R10, 0x7610, R7 ;  /* 0x000076100a077816 */ /* 0x000fe40000000007 */
[----:B------:R-:W-:-:S02]  /*1660*/  PRMT R0, R13, 0x7610, R0 ;  /* 0x000076100d007816 */ /* 0x000fc40000000000 */
[----:B------:R-:W-:Y:S02]  /*1670*/  PRMT R10, R14, 0x7610, R10 ;  /* 0x000076100e0a7816 */ /* 0x000fe4000000000a */
[----:B------:R-:W-:Y:S02]  /*1680*/  PRMT R13, R11, 0x7610, R13 ;  /* 0x000076100b0d7816 */ /* 0x000fe4000000000d */
[----:B------:R-:W-:Y:S02]  /*1690*/  PRMT R22, R19, 0x7610, R22 ;  /* 0x0000761013167816 */ /* 0x000fe40000000016 */
[----:B------:R-:W-:Y:S02]  /*16a0*/  PRMT R11, R20, 0x7610, R11 ;  /* 0x00007610140b7816 */ /* 0x000fe4000000000b */
[----:B------:R-:W-:Y:S02]  /*16b0*/  PRMT R19, R17, 0x7610, R19 ;  /* 0x0000761011137816 */ /* 0x000fe40000000013 */
[----:B------:R-:W-:Y:S01]  /*16c0*/  PRMT R14, R18, 0x7610, R14 ;  /* 0x00007610120e7816 */ /* 0x000fe2000000000e */
[----:B------:R-:W-:Y:S06]  /*16d0*/  @!P4 BRA `(.L_x_1) ;  /* 0xffffffec0040c947 */ /* 0x000fec000383ffff */
[----:B------:R-:W-:Y:S01]  /*16e0*/  LOP3.LUT R20, R10, 0xff, RZ, 0xc0, !PT ;  /* 0x000000ff0a147812 */ /* 0x000fe200078ec0ff */
[----:B------:R-:W0:Y:S01]  /*16f0*/  LDCU.U8 UR9, c[0x3][0x2f1] ;  /* 0x00c05e20ff0977ac */ /* 0x000e220008000000 */
[----:B------:R-:W-:Y:S02]  /*1700*/  LOP3.LUT R10, R14, 0xff, RZ, 0xc0, !PT ;  /* 0x000000ff0e0a7812 */ /* 0x000fe400078ec0ff */
[----:B------:R-:W-:Y:S01]  /*1710*/  LOP3.LUT R5, R5, 0xff, RZ, 0xc0, !PT ;  /* 0x000000ff05057812 */ /* 0x000fe200078ec0ff */
[----:B------:R-:W1:Y:S01]  /*1720*/  LDCU.U8 UR10, c[0x3][0x2f2] ;  /* 0x00c05e40ff0a77ac */ /* 0x000e620008000000 */
[----:B------:R-:W-:Y:S01]  /*1730*/  LOP3.LUT R18, R11, 0xff, RZ, 0xc0, !PT ;  /* 0x000000ff0b127812 */ /* 0x000fe200078ec0ff */
[----:B------:R-:W1:Y:S01]  /*1740*/  LDC.U8 R20, c[0x3][R20+0x100] ;  /* 0x00c0400014147b82 */ /* 0x000e620000000000 */
[----:B------:R-:W-:Y:S01]  /*1750*/  LOP3.LUT R25, R12, 0xff, RZ, 0xc0, !PT ;  /* 0x000000ff0c197812 */ /* 0x000fe200078ec0ff */
[----:B------:R-:W2:Y:S01]  /*1760*/  LDCU.U8 UR6, c[0x3][0x2f5] ;  /* 0x00c05ea0ff0677ac */ /* 0x000ea20008000000 */
[----:B------:R-:W-:-:S02]  /*1770*/  LOP3.LUT R24, R13, 0xff, RZ, 0xc0, !PT ;  /* 0x000000ff0d187812 */ /* 0x000fc400078ec0ff */
[----:B------:R-:W-:Y:S01]  /*1780*/  LOP3.LUT R17, R9, 0xff, RZ, 0xc0, !PT ;  /* 0x000000ff09117812 */ /* 0x000fe200078ec0ff */
[----:B------:R-:W3:Y:S01]  /*1790*/  LDCU.U8 UR18, c[0x3][0x2f0] ;  /* 0x00c05e00ff1277ac */ /* 0x000ee20008000000 */
[----:B------:R-:W-:Y:S01]  /*17a0*/  LOP3.LUT R9, R0, 0xff, RZ, 0xc0, !PT ;  /* 0x000000ff00097812 */ /* 0x000fe200078ec0ff */
[----:B------:R4:W0:Y:S01]  /*17b0*/  LDC.U8 R11, c[0x3][R5+0x100] ;  /* 0x00c04000050b7b82 */ /* 0x0008220000000000 */
[----:B------:R-:W-:Y:S01]  /*17c0*/  LOP3.LUT R14, R16, 0xff, RZ, 0xc0, !PT ;  /* 0x000000ff100e7812 */ /* 0x000fe200078ec0ff */
[----:B------:R-:W5:Y:S01]  /*17d0*/  LDCU.U8 UR16, c[0x3][0x2f4] ;  /* 0x00c05e80ff1077ac */ /* 0x000f620008000000 */
[----:B------:R-:W-:Y:S02]  /*17e0*/  LOP3.LUT R12, R4, 0xff, RZ, 0xc0, !PT ;  /* 0x000000ff040c7812 */ /* 0x000fe400078ec0ff */
[----:B------:R-:W-:Y:S01]  /*17f0*/  LOP3.LUT R23, R21, 0xff, RZ, 0xc0, !PT ;  /* 0x000000ff15177812 */ /* 0x000fe200078ec0ff */
[----:B------:R-:W5:Y:S01]  /*1800*/  LDCU.U8 UR13, c[0x3][0x2f8] ;  /* 0x00c05f00ff0d77ac */ /* 0x000f620008000000 */
[----:B------:R-:W-:Y:S01]  /*1810*/  LOP3.LUT R6, R19, 0xff, RZ, 0xc0, !PT ;  /* 0x000000ff13067812 */ /* 0x000fe200078ec0ff */
[----:B------:R-:W2:Y:S01]  /*1820*/  LDC.U8 R10, c[0x3][R10+0x100] ;  /* 0x00c040000a0a7b82 */ /* 0x000ea20000000000 */
[----:B----4-:R-:W-:Y:S01]  /*1830*/  LOP3.LUT R5, R7, 0xff, RZ, 0xc0, !PT ;  /* 0x000000ff07057812 */ /* 0x010fe200078ec0ff */
[----:B------:R-:W4:Y:S01]  /*1840*/  LDCU.U8 UR8, c[0x3][0x2fd] ;  /* 0x00c05fa0ff0877ac */ /* 0x000f220008000000 */
[----:B------:R-:W-:-:S02]  /*1850*/  LOP3.LUT R4, R22, 0xff, RZ, 0xc0, !PT ;  /* 0x000000ff16047812 */ /* 0x000fc400078ec0ff */
[----:B------:R-:W-:Y:S01]  /*1860*/  LOP3.LUT R0, R15, 0xff, RZ, 0xc0, !PT ;  /* 0x000000ff0f007812 */ /* 0x000fe200078ec0ff */
[----:B------:R-:W4:Y:S01]  /*1870*/  LDCU.U8 UR15, c[0x3][0x2f6] ;  /* 0x00c05ec0ff0f77ac */ /* 0x000f220008000000 */
[----:B------:R-:W-:Y:S01]  /*1880*/  LOP3.LUT R21, R8, 0xff, RZ, 0xc0, !PT ;  /* 0x000000ff08157812 */ /* 0x000fe200078ec0ff */
[----:B------:R-:W3:Y:S01]  /*1890*/  LDC.U8 R13, c[0x3][R25+0x100] ;  /* 0x00c04000190d7b82 */ /* 0x000ee20000000000 */
[----:B------:R-:W4:Y:S01]  /*18a0*/  LDCU.U8 UR7, c[0x3][0x2fe] ;  /* 0x00c05fc0ff0777ac */ /* 0x000f220008000000 */
[----:B------:R-:W4:Y:S06]  /*18b0*/  LDCU.U8 UR11, c[0x3][0x2fa] ;  /* 0x00c05f40ff0b77ac */ /* 0x000f2c0008000000 */
[----:B------:R-:W5:Y:S01]  /*18c0*/  LDC.U8 R16, c[0x3][R24+0x100] ;  /* 0x00c0400018107b82 */ /* 0x000f620000000000 */
[----:B------:R-:W4:Y:S01]  /*18d0*/  LDCU.U8 UR12, c[0x3][0x2f9] ;  /* 0x00c05f20ff0c77ac */ /* 0x000f220008000000 */
[----:B------:R-:W4:Y:S06]  /*18e0*/  LDCU.U8 UR17, c[0x3][0x2f3] ;  /* 0x00c05e60ff1177ac */ /* 0x000f2c0008000000 */
[----:B------:R-:W4:Y:S01]  /*18f0*/  LDC.U8 R9, c[0x3][R9+0x100] ;  /* 0x00c0400009097b82 */ /* 0x000f220000000000 */
[----:B------:R-:W4:Y:S07]  /*1900*/  LDCU.U8 UR14, c[0x3][0x2f7] ;  /* 0x00c05ee0ff0e77ac */ /* 0x000f2e0008000000 */
[----:B------:R-:W4:Y:S01]  /*1910*/  LDC.U8 R17, c[0x3][R17+0x100] ;  /* 0x00c0400011117b82 */ /* 0x000f220000000000 */
[----:B-1----:R-:W-:Y:S01]  /*1920*/  LOP3.LUT R27, R20, UR10, RZ, 0x3c, !PT ;  /* 0x0000000a141b7c12 */ /* 0x002fe2000f8e3cff */
[----:B------:R-:W1:Y:S04]  /*1930*/  LDCU.U8 UR10, c[0x3][0x2fb] ;  /* 0x00c05f60ff0a77ac */ /* 0x000e680008000000 */
[----:B------:R-:W-:Y:S02]  /*1940*/  STG.E.U8 desc[UR4][R2.64+0x2], R27 ;  /* 0x0000021b02007986 */ /* 0x000fe4000c101104 */
[----:B------:R-:W1:Y:S01]  /*1950*/  LDC.U8 R7, c[0x3][R21+0x100] ;  /* 0x00c0400015077b82 */ /* 0x000e620000000000 */
[----:B0-----:R-:W-:Y:S01]  /*1960*/  LOP3.LUT R15, R11, UR9, RZ, 0x3c, !PT ;  /* 0x000000090b0f7c12 */ /* 0x001fe2000f8e3cff */
[----:B------:R-:W1:Y:S04]  /*1970*/  LDCU.U8 UR9, c[0x3][0x2fc] ;  /* 0x00c05f80ff0977ac */ /* 0x000e680008000000 */
[----:B------:R-:W-:Y:S02]  /*1980*/  STG.E.U8 desc[UR4][R2.64+0x1], R15 ;  /* 0x0000010f02007986 */ /* 0x000fe4000c101104 */
[----:B------:R-:W0:Y:S01]  /*1990*/  LDC.U8 R5, c[0x3][R5+0x100] ;  /* 0x00c0400005057b82 */ /* 0x000e220000000000 */
[----:B--2---:R-:W-:Y:S01]  /*19a0*/  LOP3.LUT R11, R10, UR6, RZ, 0x3c, !PT ;  /* 0x000000060a0b7c12 */ /* 0x004fe2000f8e3cff */
[----:B------:R-:W2:Y:S04]  /*19b0*/  LDCU.U8 UR6, c[0x3][0x2ff] ;  /* 0x00c05fe0ff0677ac */ /* 0x000ea80008000000 */
[----:B------:R-:W-:Y:S02]  /*19c0*/  STG.E.U8 desc[UR4][R2.64+0x5], R11 ;  /* 0x0000050b02007986 */ /* 0x000fe4000c101104 */
[----:B------:R-:W2:Y:S01]  /*19d0*/  LDC.U8 R18, c[0x3][R18+0x100] ;  /* 0x00c0400012127b82 */ /* 0x000ea20000000000 */
[----:B---3--:R-:W-:-:S05]  /*19e0*/  LOP3.LUT R19, R13, UR18, RZ, 0x3c, !PT ;  /* 0x000000120d137c12 */ /* 0x008fca000f8e3cff */
[----:B------:R4:W-:Y:S02]  /*19f0*/  STG.E.U8 desc[UR4][R2.64], R19 ;  /* 0x0000001302007986 */ /* 0x0009e4000c101104 */
[----:B------:R-:W3:Y:S01]  /*1a00*/  LDC.U8 R14, c[0x3][R14+0x100] ;  /* 0x00c040000e0e7b82 */ /* 0x000ee20000000000 */
[----:B-----5:R-:W-:-:S05]  /*1a10*/  LOP3.LUT R13, R16, UR16, RZ, 0x3c, !PT ;  /* 0x00000010100d7c12 */ /* 0x020fca000f8e3cff */
[----:B------:R5:W-:Y:S02]  /*1a20*/  STG.E.U8 desc[UR4][R2.64+0x4], R13 ;  /* 0x0000040d02007986 */ /* 0x000be4000c101104 */
[----:B------:R5:W3:Y:S01]  /*1a30*/  LDC.U8 R8, c[0x3][R23+0x100] ;  /* 0x00c0400017087b82 */ /* 0x000ae20000000000 */
[----:B----4-:R-:W-:-:S05]  /*1a40*/  LOP3.LUT R19, R9, UR13, RZ, 0x3c, !PT ;  /* 0x0000000d09137c12 */ /* 0x010fca000f8e3cff */
[----:B------:R-:W-:Y:S02]  /*1a50*/  STG.E.U8 desc[UR4][R2.64+0x8], R19 ;  /* 0x0000081302007986 */ /* 0x000fe4000c101104 */
[----:B------:R-:W4:Y:S01]  /*1a60*/  LDC.U8 R6, c[0x3][R6+0x100] ;  /* 0x00c0400006067b82 */ /* 0x000f220000000000 */
[----:B-----5:R-:W-:-:S05]  /*1a70*/  LOP3.LUT R23, R17, UR15, RZ, 0x3c, !PT ;  /* 0x0000000f11177c12 */ /* 0x020fca000f8e3cff */
[----:B------:R-:W-:Y:S02]  /*1a80*/  STG.E.U8 desc[UR4][R2.64+0x6], R23 ;  /* 0x0000061702007986 */ /* 0x000fe4000c101104 */
[----:B------:R-:W5:Y:S01]  /*1a90*/  LDC.U8 R12, c[0x3][R12+0x100] ;  /* 0x00c040000c0c7b82 */ /* 0x000f620000000000 */
[----:B-1----:R-:W-:-:S05]  /*1aa0*/  LOP3.LUT R11, R7, UR9, RZ, 0x3c, !PT ;  /* 0x00000009070b7c12 */ /* 0x002fca000f8e3cff */
[----:B------:R-:W-:Y:S02]  /*1ab0*/  STG.E.U8 desc[UR4][R2.64+0xc], R11 ;  /* 0x00000c0b02007986 */ /* 0x000fe4000c101104 */
[----:B------:R-:W1:Y:S01]  /*1ac0*/  LDC.U8 R4, c[0x3][R4+0x100] ;  /* 0x00c0400004047b82 */ /* 0x000e620000000000 */
[----:B0-----:R-:W-:-:S05]  /*1ad0*/  LOP3.LUT R9, R5, UR8, RZ, 0x3c, !PT ;  /* 0x0000000805097c12 */ /* 0x001fca000f8e3cff */
[----:B------:R-:W-:Y:S02]  /*1ae0*/  STG.E.U8 desc[UR4][R2.64+0xd], R9 ;  /* 0x00000d0902007986 */ /* 0x000fe4000c101104 */
[----:B------:R-:W0:Y:S01]  /*1af0*/  LDC.U8 R0, c[0x3][R0+0x100] ;  /* 0x00c0400000007b82 */ /* 0x000e220000000000 */
[----:B--2---:R-:W-:-:S05]  /*1b00*/  LOP3.LUT R25, R18, UR17, RZ, 0x3c, !PT ;  /* 0x0000001112197c12 */ /* 0x004fca000f8e3cff */
[----:B------:R-:W-:Y:S01]  /*1b10*/  STG.E.U8 desc[UR4][R2.64+0x3], R25 ;  /* 0x0000031902007986 */ /* 0x000fe2000c101104 */
[----:B---3--:R-:W-:-:S05]  /*1b20*/  LOP3.LUT R21, R14, UR14, RZ, 0x3c, !PT ;  /* 0x0000000e0e157c12 */ /* 0x008fca000f8e3cff */
[----:B------:R-:W-:Y:S01]  /*1b30*/  STG.E.U8 desc[UR4][R2.64+0x7], R21 ;  /* 0x0000071502007986 */ /* 0x000fe2000c101104 */
[----:B------:R-:W-:-:S05]  /*1b40*/  LOP3.LUT R17, R8, UR12, RZ, 0x3c, !PT ;  /* 0x0000000c08117c12 */ /* 0x000fca000f8e3cff */
[----:B------:R-:W-:Y:S01]  /*1b50*/  STG.E.U8 desc[UR4][R2.64+0x9], R17 ;  /* 0x0000091102007986 */ /* 0x000fe2000c101104 */
[----:B----4-:R-:W-:-:S05]  /*1b60*/  LOP3.LUT R15, R6, UR11, RZ, 0x3c, !PT ;  /* 0x0000000b060f7c12 */ /* 0x010fca000f8e3cff */
[----:B------:R-:W-:Y:S01]  /*1b70*/  STG.E.U8 desc[UR4][R2.64+0xa], R15 ;  /* 0x00000a0f02007986 */ /* 0x000fe2000c101104 */
[----:B-----5:R-:W-:-:S05]  /*1b80*/  LOP3.LUT R13, R12, UR10, RZ, 0x3c, !PT ;  /* 0x0000000a0c0d7c12 */ /* 0x020fca000f8e3cff */
[----:B------:R-:W-:Y:S01]  /*1b90*/  STG.E.U8 desc[UR4][R2.64+0xb], R13 ;  /* 0x00000b0d02007986 */ /* 0x000fe2000c101104 */
[----:B-1----:R-:W-:-:S05]  /*1ba0*/  LOP3.LUT R7, R4, UR7, RZ, 0x3c, !PT ;  /* 0x0000000704077c12 */ /* 0x002fca000f8e3cff */
[----:B------:R-:W-:Y:S01]  /*1bb0*/  STG.E.U8 desc[UR4][R2.64+0xe], R7 ;  /* 0x00000e0702007986 */ /* 0x000fe2000c101104 */
[----:B0-----:R-:W-:-:S05]  /*1bc0*/  LOP3.LUT R5, R0, UR6, RZ, 0x3c, !PT ;  /* 0x0000000600057c12 */ /* 0x001fca000f8e3cff */
[----:B------:R-:W-:Y:S01]  /*1bd0*/  STG.E.U8 desc[UR4][R2.64+0xf], R5 ;  /* 0x00000f0502007986 */ /* 0x000fe2000c101104 */
[----:B------:R-:W-:Y:S06]  /*1be0*/  BAR.SYNC.DEFER_BLOCKING 0x0 ;  /* 0x0000000000007b1d */ /* 0x000fec0000010000 */
[----:B------:R-:W-:Y:S05]  /*1bf0*/  EXIT ;  /* 0x000000000000794d */ /* 0x000fea0003800000 */
.L_x_2:
        /* <DEDUP_REMOVED lines=16> */
.L_x_6:


//--------------------- .text._Z18aes256_encrypt_ecbPhm --------------------------
	.section	.text._Z18aes256_encrypt_ecbPhm,"ax",@progbits
	.align	128
        .global         _Z18aes256_encrypt_ecbPhm
        .type           _Z18aes256_encrypt_ecbPhm,@function
        .size           _Z18aes256_encrypt_ecbPhm,(.L_x_7 - _Z18aes256_encrypt_ecbPhm)
        .other          _Z18aes256_encrypt_ecbPhm,@"STO_CUDA_ENTRY STV_DEFAULT"
_Z18aes256_encrypt_ecbPhm:
.text._Z18aes256_encrypt_ecbPhm:
        /* <DEDUP_REMOVED lines=32> */
[----:B------:R-:W1:Y:S04]  /*0200*/  LDG.E.U8 R12, desc[UR4][R2.64+0xa] ;  /* 0x00000a04020c7981 */ /* 0x000e68000c1e1100 */
[----:B------:R-:W5:Y:S04]  /*0210*/  LDG.E.U8 R9, desc[UR4][R2.64+0x9] ;  /* 0x0000090402097981 */ /* 0x000f68000c1e1100 */
[----:B------:R-:W5:Y:S04]  /*0220*/  LDG.E.U8 R5, desc[UR4][R2.64+0x8] ;  /* 0x0000080402057981 */ /* 0x000f68000c1e1100 */
[----:B------:R-:W5:Y:S04]  /*0230*/  LDG.E.U8 R18, desc[UR4][R2.64+0x7] ;  /* 0x0000070402127981 */ /* 0x000f68000c1e1100 */
[----:B------:R-:W5:Y:S04]  /*0240*/  LDG.E.U8 R21, desc[UR4][R2.64+0x6] ;  /* 0x0000060402157981 */ /* 0x000f68000c1e1100 */
[----:B------:R-:W5:Y:S04]  /*0250*/  LDG.E.U8 R11, desc[UR4][R2.64+0x5] ;  /* 0x00000504020b7981 */ /* 0x000f68000c1e1100 */
[----:B------:R-:W5:Y:S04]  /*0260*/  LDG.E.U8 R10, desc[UR4][R2.64+0x4] ;  /* 0x00000404020a7981 */ /* 0x000f68000c1e1100 */
[----:B------:R-:W5:Y:S04]  /*0270*/  LDG.E.U8 R13, desc[UR4][R2.64+0x3] ;  /* 0x00000304020d7981 */ /* 0x000f68000c1e1100 */
[----:B------:R-:W5:Y:S01]  /*0280*/  LDG.E.U8 R8, desc[UR4][R2.64+0x2] ;  /* 0x0000020402087981 */ /* 0x000f62000c1e1100 */
[----:B------:R-:W4:Y:S01]  /*0290*/  LDCU.U8 UR6, c[0x3][0x20f] ;  /* 0x00c041e0ff0677ac */ /* 0x000f220008000000 */
[----:B------:R-:W5:Y:S01]  /*02a0*/  LDCU.U8 UR7, c[0x3][0x20e] ;  /* 0x00c041c0ff0777ac */ /* 0x000f620008000000 */
[----:B------:R-:W1:Y:S01]  /*02b0*/  LDCU.U8 UR18, c[0x3][0x203] ;  /* 0x00c04060ff1277ac */ /* 0x000e620008000000 */
[----:B------:R-:W1:Y:S01]  /*02c0*/  LDCU.U8 UR19, c[0x3][0x202] ;  /* 0x00c04040ff1377ac */ /* 0x000e620008000000 */
[----:B------:R-:W-:Y:S01]  /*02d0*/  IMAD.MOV.U32 R4, RZ, RZ, 0x1 ;  /* 0x00000001ff047424 */ /* 0x000fe200078e00ff */
[----:B--2---:R-:W-:-:S02]  /*02e0*/  LOP3.LUT R14, R14, UR20, RZ, 0x3c, !PT ;  /* 0x000000140e0e7c12 */ /* 0x004fc4000f8e3cff */
[----:B---3--:R-:W-:Y:S02]  /*02f0*/  LOP3.LUT R16, R16, UR21, RZ, 0x3c, !PT ;  /* 0x0000001510107c12 */ /* 0x008fe4000f8e3cff */
[----:B------:R-:W-:Y:S02]  /*0300*/  PRMT R17, R14, 0x7610, R17 ;  /* 0x000076100e117816 */ /* 0x000fe40000000011 */
[----:B----4-:R-:W-:Y:S02]  /*0310*/  LOP3.LUT R0, R0, UR6, RZ, 0x3c, !PT ;  /* 0x0000000600007c12 */ /* 0x010fe4000f8e3cff */
[----:B------:R-:W-:Y:S02]  /*0320*/  PRMT R14, R16, 0x7610, R14 ;  /* 0x00007610100e7816 */ /* 0x000fe4000000000e */
[----:B-----5:R-:W-:Y:S02]  /*0330*/  LOP3.LUT R15, R15, UR7, RZ, 0x3c, !PT ;  /* 0x000000070f0f7c12 */ /* 0x020fe4000f8e3cff */
[----:B------:R-:W-:-:S02]  /*0340*/  LOP3.LUT R6, R6, UR8, RZ, 0x3c, !PT ;  /* 0x0000000806067c12 */ /* 0x000fc4000f8e3cff */
[----:B0-----:R-:W-:Y:S02]  /*0350*/  LOP3.LUT R7, R7, UR9, RZ, 0x3c, !PT ;  /* 0x0000000907077c12 */ /* 0x001fe4000f8e3cff */
[----:B------:R-:W-:Y:S02]  /*0360*/  LOP3.LUT R19, R19, UR10, RZ, 0x3c, !PT ;  /* 0x0000000a13137c12 */ /* 0x000fe4000f8e3cff */
[----:B-1----:R-:W-:Y:S02]  /*0370*/  LOP3.LUT R12, R12, UR11, RZ, 0x3c, !PT ;  /* 0x0000000b0c0c7c12 */ /* 0x002fe4000f8e3cff */
[----:B------:R-:W-:Y:S02]  /*0380*/  LOP3.LUT R9, R9, UR12, RZ, 0x3c, !PT ;  /* 0x0000000c09097c12 */ /* 0x000fe4000f8e3cff */
[----:B------:R-:W-:Y:S02]  /*0390*/  LOP3.LUT R5, R5, UR13, RZ, 0x3c, !PT ;  /* 0x0000000d05057c12 */ /* 0x000fe4000f8e3cff */
[----:B------:R-:W-:-:S02]  /*03a0*/  LOP3.LUT R18, R18, UR14, RZ, 0x3c, !PT ;  /* 0x0000000e12127c12 */ /* 0x000fc4000f8e3cff */
[----:B------:R-:W-:Y:S02]  /*03b0*/  LOP3.LUT R21, R21, UR15, RZ, 0x3c, !PT ;  /* 0x0000000f15157c12 */ /* 0x000fe4000f8e3cff */
[----:B------:R-:W-:Y:S02]  /*03c0*/  LOP3.LUT R11, R11, UR16, RZ, 0x3c, !PT ;  /* 0x000000100b0b7c12 */ /* 0x000fe4000f8e3cff */
[----:B------:R-:W-:Y:S02]  /*03d0*/  LOP3.LUT R10, R10, UR17, RZ, 0x3c, !PT ;  /* 0x000000110a0a7c12 */ /* 0x000fe4000f8e3cff */
[----:B------:R-:W-:Y:S02]  /*03e0*/  LOP3.LUT R13, R13, UR18, RZ, 0x3c, !PT ;  /* 0x000000120d0d7c12 */ /* 0x000fe4000f8e3cff */
[----:B------:R-:W-:-:S07]  /*03f0*/  LOP3.LUT R8, R8, UR19, RZ, 0x3c, !PT ;  /* 0x0000001308087c12 */ /* 0x000fce000f8e3cff */
.L_x_3:
[----:B------:R-:W-:Y:S02]  /*0400*/  LOP3.LUT R23, R17, 0xff, RZ, 0xc0, !PT ;  /* 0x000000ff11177812 */ /* 0x000fe400078ec0ff */
[----:B------:R-:W-:Y:S02]  /*0410*/  LOP3.LUT R17, R21, 0xff, RZ, 0xc0, !PT ;  /* 0x000000ff15117812 */ /* 0x000fe400078ec0ff */
[----:B------:R-:W-:Y:S02]  /*0420*/  LOP3.LUT R16, R19, 0xff, RZ, 0xc0, !PT ;  /* 0x000000ff13107812 */ /* 0x000fe400078ec0ff */
[----:B------:R-:W0:Y:S01]  /*0430*/  LDC.U8 R23, c[0x3][R23] ;  /* 0x00c0000017177b82 */ /* 0x000e220000000000 */
[----:B------:R-:W-:Y:S02]  /*0440*/  LOP3.LUT R24, R7, 0xff, RZ, 0xc0, !PT ;  /* 0x000000ff07187812 */ /* 0x000fe400078ec0ff */
[----:B------:R-:W-:Y:S02]  /*0450*/  LOP3.LUT R19, R8, 0xff, RZ, 0xc0, !PT ;  /* 0x000000ff08137812 */ /* 0x000fe400078ec0ff */
[----:B------:R-:W-:-:S02]  /*0460*/  LOP3.LUT R18, R18, 0xff, RZ, 0xc0, !PT ;  /* 0x000000ff12127812 */ /* 0x000fc400078ec0ff */
[----:B------:R-:W-:Y:S01]  /*0470*/  LOP3.LUT R29, R13, 0xff, RZ, 0xc0, !PT ;  /* 0x000000ff0d1d7812 */ /* 0x000fe200078ec0ff */
[----:B------:R-:W0:Y:S01]  /*0480*/  LDC.U8 R17, c[0x3][R17] ;  /* 0x00c0000011117b82 */ /* 0x000e220000000000 */
[----:B------:R-:W-:Y:S02]  /*0490*/  LOP3.LUT R27, R9, 0xff, RZ, 0xc0, !PT ;  /* 0x000000ff091b7812 */ /* 0x000fe400078ec0ff */
[----:B------:R-:W-:Y:S02]  /*04a0*/  LOP3.LUT R0, R0, 0xff, RZ, 0xc0, !PT ;  /* 0x000000ff00007812 */ /* 0x000fe400078ec0ff */
[----:B------:R-:W-:-:S03]  /*04b0*/  LOP3.LUT R11, R11, 0xff, RZ, 0xc0, !PT ;  /* 0x000000ff0b0b7812 */ /* 0x000fc600078ec0ff */
[----:B------:R-:W1:Y:S08]  /*04c0*/  LDC.U8 R16, c[0x3][R16] ;  /* 0x00c0000010107b82 */ /* 0x000e700000000000 */
[----:B------:R-:W2:Y:S08]  /*04d0*/  LDC.U8 R24, c[0x3][R24] ;  /* 0x00c0000018187b82 */ /* 0x000eb00000000000 */
[----:B------:R-:W3:Y:S08]  /*04e0*/  LDC.U8 R19, c[0x3][R19] ;  /* 0x00c0000013137b82 */ /* 0x000ef00000000000 */
[----:B------:R-:W3:Y:S08]  /*04f0*/  LDC.U8 R18, c[0x3][R18] ;  /* 0x00c0000012127b82 */ /* 0x000ef00000000000 */
[----:B------:R-:W4:Y:S01]  /*0500*/  LDC.U8 R0, c[0x3][R0] ;  /* 0x00c0000000007b82 */ /* 0x000f220000000000 */
[----:B0-----:R-:W-:-:S04]  /*0510*/  LOP3.LUT R20, R17, R23, RZ, 0x3c, !PT ;  /* 0x0000001711147212 */ /* 0x001fc800078e3cff */
[----:B------:R-:W-:-:S04]  /*0520*/  PRMT R7, R20, 0x8880, RZ ;  /* 0x0000888014077816 */ /* 0x000fc800000000ff */
[----:B------:R-:W-:Y:S01]  /*0530*/  ISETP.GE.AND P1, PT, R7, RZ, PT ;  /* 0x000000ff0700720c */ /* 0x000fe20003f26270 */
[----:B------:R-:W-:Y:S01]  /*0540*/  IMAD.SHL.U32 R7, R4, 0x10, RZ ;  /* 0x0000001004077824 */ /* 0x000fe200078e00ff */
[----:B-1----:R-:W-:-:S04]  /*0550*/  LOP3.LUT R21, R16, R17, RZ, 0x3c, !PT ;  /* 0x0000001110157212 */ /* 0x002fc800078e3cff */
[----:B------:R-:W-:Y:S01]  /*0560*/  LOP3.LUT R8, R7, 0xf0, RZ, 0xc0, !PT ;  /* 0x000000f007087812 */ /* 0x000fe200078ec0ff */
[C---:B------:R-:W-:Y:S01]  /*0570*/  IMAD.SHL.U32 R25, R21.reuse, 0x2, RZ ;  /* 0x0000000215197824 */ /* 0x040fe200078e00ff */
[----:B------:R-:W-:Y:S01]  /*0580*/  PRMT R22, R21, 0x8880, RZ ;  /* 0x0000888015167816 */ /* 0x000fe200000000ff */
[----:B------:R-:W-:Y:S01]  /*0590*/  IMAD.SHL.U32 R21, R20, 0x2, RZ ;  /* 0x0000000214157824 */ /* 0x000fe200078e00ff */
[----:B--2---:R-:W-:Y:S01]  /*05a0*/  LOP3.LUT R7, R23, R24, RZ, 0x3c, !PT ;  /* 0x0000001817077212 */ /* 0x004fe200078e3cff */
[----:B------:R-:W0:Y:S01]  /*05b0*/  LDC.U8 R28, c[0x3][R8+0x20e] ;  /* 0x00c08380081c7b82 */ /* 0x000e220000000000 */
[----:B------:R-:W-:Y:S02]  /*05c0*/  ISETP.GE.AND P2, PT, R22, RZ, PT ;  /* 0x000000ff1600720c */ /* 0x000fe40003f46270 */
[----:B------:R-:W-:Y:S02]  /*05d0*/  PRMT R22, R7, 0x8880, RZ ;  /* 0x0000888007167816 */ /* 0x000fe400000000ff */
[----:B------:R-:W-:-:S02]  /*05e0*/  @!P1 LOP3.LUT R21, R21, 0x1b, RZ, 0x3c, !PT ;  /* 0x0000001b15159812 */ /* 0x000fc400078e3cff */
[----:B------:R-:W-:Y:S01]  /*05f0*/  ISETP.GE.AND P0, PT, R22, RZ, PT ;  /* 0x000000ff1600720c */ /* 0x000fe20003f06270 */
[----:B------:R-:W1:Y:S01]  /*0600*/  LDC.U8 R26, c[0x3][R8+0x20d] ;  /* 0x00c08340081a7b82 */ /* 0x000e620000000000 */
[----:B------:R-:W-:Y:S02]  /*0610*/  LOP3.LUT R22, R6, 0xff, RZ, 0xc0, !PT ;  /* 0x000000ff06167812 */ /* 0x000fe400078ec0ff */
[----:B------:R-:W-:-:S03]  /*0620*/  LOP3.LUT R6, R16, R24, RZ, 0x3c, !PT ;  /* 0x0000001810067212 */ /* 0x000fc600078e3cff */
[----:B------:R-:W-:Y:S02]  /*0630*/  @!P2 LOP3.LUT R25, R25, 0x1b, RZ, 0x3c, !PT ;  /* 0x0000001b1919a812 */ /* 0x000fe400078e3cff */
[----:B------:R-:W2:Y:S01]  /*0640*/  LDC.U8 R22, c[0x3][R22] ;  /* 0x00c0000016167b82 */ /* 0x000ea20000000000 */
[----:B------:R-:W-:-:S04]  /*0650*/  PRMT R20, R6, 0x8880, RZ ;  /* 0x0000888006147816 */ /* 0x000fc800000000ff */
[----:B------:R-:W-:Y:S02]  /*0660*/  ISETP.GE.AND P2, PT, R20, RZ, PT ;  /* 0x000000ff1400720c */ /* 0x000fe40003f46270 */
[----:B---3--:R-:W-:Y:S02]  /*0670*/  LOP3.LUT R20, R18, R19, RZ, 0x3c, !PT ;  /* 0x0000001312147212 */ /* 0x008fe400078e3cff */
[----:B0-----:R-:W-:Y:S02]  /*0680*/  LOP3.LUT R28, R25, R28, RZ, 0x3c, !PT ;  /* 0x0000001c191c7212 */ /* 0x001fe400078e3cff */
[----:B------:R-:W0:Y:S01]  /*0690*/  LDC.U8 R25, c[0x3][R8+0x20c] ;  /* 0x00c0830008197b82 */ /* 0x000e220000000000 */
[----:B-1----:R-:W-:Y:S02]  /*06a0*/  LOP3.LUT R26, R21, R26, RZ, 0x3c, !PT ;  /* 0x0000001a151a7212 */ /* 0x002fe400078e3cff */
[----:B------:R-:W-:Y:S01]  /*06b0*/  LOP3.LUT R21, R5, 0xff, RZ, 0xc0, !PT ;  /* 0x000000ff05157812 */ /* 0x000fe200078ec0ff */
[----:B------:R-:W-:Y:S01]  /*06c0*/  IMAD.SHL.U32 R5, R7, 0x2, RZ ;  /* 0x0000000207057824 */ /* 0x000fe200078e00ff */
[C---:B------:R-:W-:Y:S01]  /*06d0*/  PRMT R7, R20.reuse, 0x8880, RZ ;  /* 0x0000888014077816 */ /* 0x040fe200000000ff */
[----:B------:R-:W-:Y:S01]  /*06e0*/  IMAD.SHL.U32 R20, R20, 0x2, RZ ;  /* 0x0000000214147824 */ /* 0x000fe200078e00ff */
[----:B------:R-:W-:-:S02]  /*06f0*/  LOP3.LUT R26, R26, R23, RZ, 0x3c, !PT ;  /* 0x000000171a1a7212 */ /* 0x000fc400078e3cff */
[----:B------:R-:W1:Y:S01]  /*0700*/  LDC.U8 R21, c[0x3][R21] ;  /* 0x00c0000015157b82 */ /* 0x000e620000000000 */
[----:B------:R-:W-:Y:S02]  /*0710*/  @!P0 LOP3.LUT R5, R5, 0x1b, RZ, 0x3c, !PT ;  /* 0x0000001b05058812 */ /* 0x000fe400078e3cff */
[----:B------:R-:W-:Y:S02]  /*0720*/  ISETP.GE.AND P1, PT, R7, RZ, PT ;  /* 0x000000ff0700720c */ /* 0x000fe40003f26270 */
[----:B------:R-:W-:Y:S02]  /*0730*/  LOP3.LUT R7, R28, R17, RZ, 0x3c, !PT ;  /* 0x000000111c077212 */ /* 0x000fe400078e3cff */
[----:B------:R-:W-:Y:S02]  /*0740*/  LOP3.LUT R17, R17, R23, R24, 0x96, !PT ;  /* 0x0000001711117212 */ /* 0x000fe400078e9618 */
[----:B0-----:R-:W-:Y:S02]  /*0750*/  LOP3.LUT R5, R5, R25, RZ, 0x3c, !PT ;  /* 0x0000001905057212 */ /* 0x001fe400078e3cff */
[----:B------:R-:W0:Y:S01]  /*0760*/  LDC.U8 R25, c[0x3][R8+0x20f] ;  /* 0x00c083c008197b82 */ /* 0x000e220000000000 */
[----:B------:R-:W-:-:S02]  /*0770*/  LOP3.LUT R7, R7, R17, R16, 0x96, !PT ;  /* 0x0000001107077212 */ /* 0x000fc400078e9610 */
[----:B------:R-:W-:Y:S02]  /*0780*/  LOP3.LUT R5, R5, R24, RZ, 0x3c, !PT ;  /* 0x0000001805057212 */ /* 0x000fe400078e3cff */
[----:B------:R-:W-:Y:S02]  /*0790*/  @!P1 LOP3.LUT R20, R20, 0x1b, RZ, 0x3c, !PT ;  /* 0x0000001b14149812 */ /* 0x000fe400078e3cff */
[----:B------:R-:W-:Y:S02]  /*07a0*/  LOP3.LUT R5, R5, R17, R16, 0x96, !PT ;  /* 0x0000001105057212 */ /* 0x000fe400078e9610 */
[----:B--2---:R-:W-:-:S04]  /*07b0*/  LOP3.LUT R23, R19, R22, RZ, 0x3c, !PT ;  /* 0x0000001613177212 */ /* 0x004fc800078e3cff */
[C---:B------:R-:W-:Y:S01]  /*07c0*/  PRMT R24, R23.reuse, 0x8880, RZ ;  /* 0x0000888017187816 */ /* 0x040fe200000000ff */
[----:B------:R-:W-:-:S03]  /*07d0*/  IMAD.SHL.U32 R23, R23, 0x2, RZ ;  /* 0x0000000217177824 */ /* 0x000fc600078e00ff */
[----:B------:R-:W-:Y:S01]  /*07e0*/  ISETP.GE.AND P0, PT, R24, RZ, PT ;  /* 0x000000ff1800720c */ /* 0x000fe20003f06270 */
[----:B------:R-:W-:Y:S01]  /*07f0*/  IMAD.SHL.U32 R24, R6, 0x2, RZ ;  /* 0x0000000206187824 */ /* 0x000fe200078e00ff */
[----:B------:R-:W-:Y:S02]  /*0800*/  LOP3.LUT R6, R26, R17, R16, 0x96, !PT ;  /* 0x000000111a067212 */ /* 0x000fe400078e9610 */
[----:B------:R-:W-:Y:S02]  /*0810*/  LOP3.LUT R16, R15, 0xff, RZ, 0xc0, !PT ;  /* 0x000000ff0f107812 */ /* 0x000fe400078ec0ff */
[----:B------:R-:W-:Y:S01]  /*0820*/  @!P2 LOP3.LUT R24, R24, 0x1b, RZ, 0x3c, !PT ;  /* 0x0000001b1818a812 */ /* 0x000fe200078e3cff */
[----:B------:R2:W3:Y:S03]  /*0830*/  LDC.U8 R15, c[0x3][R29] ;  /* 0x00c000001d0f7b82 */ /* 0x0004e60000000000 */
[----:B0-----:R-:W-:-:S03]  /*0840*/  LOP3.LUT R26, R24, R25, RZ, 0x3c, !PT ;  /* 0x00000019181a7212 */ /* 0x001fc600078e3cff */
[----:B------:R-:W-:Y:S02]  /*0850*/  @!P0 LOP3.LUT R23, R23, 0x1b, RZ, 0x3c, !PT ;  /* 0x0000001b17178812 */ /* 0x000fe400078e3cff */
[----:B------:R-:W0:Y:S01]  /*0860*/  LDC.U8 R25, c[0x3][R8+0x20a] ;  /* 0x00c0828008197b82 */ /* 0x000e220000000000 */
[----:B-1----:R-:W-:Y:S02]  /*0870*/  LOP3.LUT R24, R22, R21, RZ, 0x3c, !PT ;  /* 0x0000001516187212 */ /* 0x002fe400078e3cff */
[----:B------:R-:W-:Y:S02]  /*0880*/  LOP3.LUT R13, R26, R17, RZ, 0x3c, !PT ;  /* 0x000000111a0d7212 */ /* 0x000fe400078e3cff */
[C---:B------:R-:W-:Y:S01]  /*0890*/  PRMT R17, R24.reuse, 0x8880, RZ ;  /* 0x0000888018117816 */ /* 0x040fe200000000ff */
[----:B------:R-:W-:Y:S01]  /*08a0*/  IMAD.SHL.U32 R24, R24, 0x2, RZ ;  /* 0x0000000218187824 */ /* 0x000fe200078e00ff */
[----:B------:R-:W-:Y:S01]  /*08b0*/  LOP3.LUT R9, R18, R21, RZ, 0x3c, !PT ;  /* 0x0000001512097212 */ /* 0x000fe200078e3cff */
[----:B------:R-:W3:Y:S01]  /*08c0*/  LDC.U8 R16, c[0x3][R16] ;  /* 0x00c0000010107b82 */ /* 0x000ee20000000000 */
[----:B------:R-:W-:-:S02]  /*08d0*/  ISETP.GE.AND P2, PT, R17, RZ, PT ;  /* 0x000000ff1100720c */ /* 0x000fc40003f46270 */
[----:B--2---:R-:W-:-:S05]  /*08e0*/  LOP3.LUT R29, R12, 0xff, RZ, 0xc0, !PT ;  /* 0x000000ff0c1d7812 */ /* 0x004fca00078ec0ff */
[----:B------:R1:W2:Y:S06]  /*08f0*/  LDC.U8 R17, c[0x3][R27] ;  /* 0x00c000001b117b82 */ /* 0x0002ac0000000000 */
[----:B------:R-:W-:Y:S02]  /*0900*/  @!P2 LOP3.LUT R24, R24, 0x1b, RZ, 0x3c, !PT ;  /* 0x0000001b1818a812 */ /* 0x000fe400078e3cff */
[----:B0-----:R-:W-:Y:S01]  /*0910*/  LOP3.LUT R28, R20, R25, RZ, 0x3c, !PT ;  /* 0x00000019141c7212 */ /* 0x001fe200078e3cff */
[----:B------:R-:W0:Y:S01]  /*0920*/  LDC.U8 R26, c[0x3][R8+0x209] ;  /* 0x00c08240081a7b82 */ /* 0x000e220000000000 */
[----:B------:R-:W-:-:S02]  /*0930*/  LOP3.LUT R20, R10, 0xff, RZ, 0xc0, !PT ;  /* 0x000000ff0a147812 */ /* 0x000fc400078ec0ff */
[----:B------:R-:W-:-:S04]  /*0940*/  PRMT R10, R9, 0x8880, RZ ;  /* 0x00008880090a7816 */ /* 0x000fc800000000ff */
[----:B------:R-:W-:Y:S01]  /*0950*/  ISETP.GE.AND P0, PT, R10, RZ, PT ;  /* 0x000000ff0a00720c */ /* 0x000fe20003f06270 */
[----:B------:R-:W5:Y:S01]  /*0960*/  LDC.U8 R25, c[0x3][R8+0x208] ;  /* 0x00c0820008197b82 */ /* 0x000f620000000000 */
[----:B------:R-:W-:Y:S02]  /*0970*/  LOP3.LUT R10, R28, R19, RZ, 0x3c, !PT ;  /* 0x000000131c0a7212 */ /* 0x000fe400078e3cff */
[----:B------:R-:W-:-:S04]  /*0980*/  LOP3.LUT R19, R19, R22, R21, 0x96, !PT ;  /* 0x0000001613137212 */ /* 0x000fc800078e9615 */
[----:B------:R-:W-:Y:S01]  /*0990*/  LOP3.LUT R12, R10, R19, R18, 0x96, !PT ;  /* 0x000000130a0c7212 */ /* 0x000fe200078e9612 */
[----:B------:R-:W4:Y:S01]  /*09a0*/  LDC.U8 R20, c[0x3][R20] ;  /* 0x00c0000014147b82 */ /* 0x000f220000000000 */
[----:B0-----:R-:W-:-:S07]  /*09b0*/  LOP3.LUT R23, R23, R26, RZ, 0x3c, !PT ;  /* 0x0000001a17177212 */ /* 0x001fce00078e3cff */
[----:B-1----:R-:W0:Y:S01]  /*09c0*/  LDC.U8 R27, c[0x3][R8+0x206] ;  /* 0x00c08180081b7b82 */ /* 0x002e220000000000 */
[----:B------:R-:W-:Y:S02]  /*09d0*/  LOP3.LUT R22, R23, R22, RZ, 0x3c, !PT ;  /* 0x0000001617167212 */ /* 0x000fe400078e3cff */
[----:B---3--:R-:W-:Y:S02]  /*09e0*/  LOP3.LUT R23, R15, R16, RZ, 0x3c, !PT ;  /* 0x000000100f177212 */ /* 0x008fe400078e3cff */
[----:B-----5:R-:W-:-:S03]  /*09f0*/  LOP3.LUT R24, R24, R25, RZ, 0x3c, !PT ;  /* 0x0000001918187212 */ /* 0x020fc600078e3cff */
[----:B------:R-:W1:Y:S01]  /*0a00*/  LDC.U8 R25, c[0x3][R8+0x20b] ;  /* 0x00c082c008197b82 */ /* 0x000e620000000000 */
[----:B------:R-:W-:Y:S02]  /*0a10*/  PRMT R26, R23, 0x8880, RZ ;  /* 0x00008880171a7816 */ /* 0x000fe400000000ff */
[----:B------:R-:W-:Y:S02]  /*0a20*/  LOP3.LUT R24, R24, R21, RZ, 0x3c, !PT ;  /* 0x0000001518187212 */ /* 0x000fe400078e3cff */
[----:B------:R-:W-:Y:S01]  /*0a30*/  ISETP.GE.AND P1, PT, R26, RZ, PT ;  /* 0x000000ff1a00720c */ /* 0x000fe20003f26270 */
[----:B------:R-:W-:Y:S01]  /*0a40*/  IMAD.SHL.U32 R26, R9, 0x2, RZ ;  /* 0x00000002091a7824 */ /* 0x000fe200078e00ff */
[----:B--2---:R-:W-:Y:S02]  /*0a50*/  LOP3.LUT R21, R16, R17, RZ, 0x3c, !PT ;  /* 0x0000001110157212 */ /* 0x004fe400078e3cff */
[----:B------:R-:W-:Y:S02]  /*0a60*/  LOP3.LUT R10, R24, R19, R18, 0x96, !PT ;  /* 0x00000013180a7212 */ /* 0x000fe400078e9612 */
[----:B------:R-:W-:Y:S01]  /*0a70*/  @!P0 LOP3.LUT R26, R26, 0x1b, RZ, 0x3c, !PT ;  /* 0x0000001b1a1a8812 */ /* 0x000fe200078e3cff */
[C---:B------:R-:W-:Y:S01]  /*0a80*/  IMAD.SHL.U32 R28, R21.reuse, 0x2, RZ ;  /* 0x00000002151c7824 */ /* 0x040fe200078e00ff */
[----:B------:R-:W-:-:S02]  /*0a90*/  PRMT R9, R21, 0x8880, RZ ;  /* 0x0000888015097816 */ /* 0x000fc400000000ff */
[----:B------:R-:W-:Y:S02]  /*0aa0*/  LOP3.LUT R21, R14, 0xff, RZ, 0xc0, !PT ;  /* 0x000000ff0e157812 */ /* 0x000fe400078ec0ff */
[----:B------:R-:W-:Y:S02]  /*0ab0*/  ISETP.GE.AND P2, PT, R9, RZ, PT ;  /* 0x000000ff0900720c */ /* 0x000fe40003f46270 */
[----:B------:R-:W-:Y:S02]  /*0ac0*/  LOP3.LUT R9, R22, R19, R18, 0x96, !PT ;  /* 0x0000001316097212 */ /* 0x000fe400078e9612 */
[----:B------:R-:W2:Y:S01]  /*0ad0*/  LDC.U8 R21, c[0x3][R21] ;  /* 0x00c0000015157b82 */ /* 0x000ea20000000000 */
[----:B-1----:R-:W-:-:S04]  /*0ae0*/  LOP3.LUT R26, R26, R25, RZ, 0x3c, !PT ;  /* 0x000000191a1a7212 */ /* 0x002fc800078e3cff */
[----:B------:R-:W-:-:S03]  /*0af0*/  LOP3.LUT R18, R26, R19, RZ, 0x3c, !PT ;  /* 0x000000131a127212 */ /* 0x000fc600078e3cff */
[----:B------:R-:W1:Y:S01]  /*0b00*/  LDC.U8 R25, c[0x3][R8+0x205] ;  /* 0x00c0814008197b82 */ /* 0x000e620000000000 */
[-C--:B----4-:R-:W-:Y:S01]  /*0b10*/  LOP3.LUT R24, R17, R20.reuse, RZ, 0x3c, !PT ;  /* 0x0000001411187212 */ /* 0x090fe200078e3cff */
[----:B------:R-:W-:Y:S01]  /*0b20*/  IMAD.SHL.U32 R26, R23, 0x2, RZ ;  /* 0x00000002171a7824 */ /* 0x000fe200078e00ff */
[----:B------:R-:W-:Y:S02]  /*0b30*/  LOP3.LUT R23, R15, R20, RZ, 0x3c, !PT ;  /* 0x000000140f177212 */ /* 0x000fe400078e3cff */
[----:B------:R-:W-:Y:S02]  /*0b40*/  PRMT R22, R24, 0x8880, RZ ;  /* 0x0000888018167816 */ /* 0x000fe400000000ff */
[----:B------:R-:W-:Y:S01]  /*0b50*/  @!P1 LOP3.LUT R26, R26, 0x1b, RZ, 0x3c, !PT ;  /* 0x0000001b1a1a9812 */ /* 0x000fe200078e3cff */
[----:B------:R-:W3:Y:S01]  /*0b60*/  LDC.U8 R19, c[0x3][R29] ;  /* 0x00c000001d137b82 */ /* 0x000ee20000000000 */
[----:B------:R-:W-:Y:S02]  /*0b70*/  ISETP.GE.AND P0, PT, R22, RZ, PT ;  /* 0x000000ff1600720c */ /* 0x000fe40003f06270 */
[----:B------:R-:W-:-:S02]  /*0b80*/  @!P2 LOP3.LUT R28, R28, 0x1b, RZ, 0x3c, !PT ;  /* 0x0000001b1c1ca812 */ /* 0x000fc400078e3cff */
[----:B------:R-:W-:Y:S02]  /*0b90*/  PRMT R14, R23, 0x8880, RZ ;  /* 0x00008880170e7816 */ /* 0x000fe400000000ff */
[----:B0-----:R-:W-:Y:S01]  /*0ba0*/  LOP3.LUT R27, R26, R27, RZ, 0x3c, !PT ;  /* 0x0000001b1a1b7212 */ /* 0x001fe200078e3cff */
[----:B------:R0:W4:Y:S01]  /*0bb0*/  LDC.U8 R22, c[0x3][R11] ;  /* 0x00c000000b167b82 */ /* 0x0001220000000000 */
[----:B------:R-:W-:Y:S01]  /*0bc0*/  IMAD.SHL.U32 R26, R24, 0x2, RZ ;  /* 0x00000002181a7824 */ /* 0x000fe200078e00ff */
[----:B------:R-:W-:Y:S02]  /*0bd0*/  ISETP.GE.AND P1, PT, R14, RZ, PT ;  /* 0x000000ff0e00720c */ /* 0x000fe40003f26270 */
[----:B------:R-:W-:Y:S02]  /*0be0*/  LOP3.LUT R14, R27, R16, RZ, 0x3c, !PT ;  /* 0x000000101b0e7212 */ /* 0x000fe400078e3cff */
[----:B------:R-:W-:Y:S02]  /*0bf0*/  LOP3.LUT R24, R16, R17, R20, 0x96, !PT ;  /* 0x0000001110187212 */ /* 0x000fe400078e9614 */
[----:B0-----:R-:W0:Y:S01]  /*0c00*/  LDC.U8 R11, c[0x3][R8+0x204] ;  /* 0x00c08100080b7b82 */ /* 0x001e220000000000 */
[----:B-1----:R-:W-:-:S02]  /*0c10*/  LOP3.LUT R28, R28, R25, RZ, 0x3c, !PT ;  /* 0x000000191c1c7212 */ /* 0x002fc400078e3cff */
[----:B------:R-:W-:Y:S02]  /*0c20*/  @!P0 LOP3.LUT R26, R26, 0x1b, RZ, 0x3c, !PT ;  /* 0x0000001b1a1a8812 */ /* 0x000fe400078e3cff */
[----:B------:R-:W-:-:S03]  /*0c30*/  LOP3.LUT R16, R28, R17, RZ, 0x3c, !PT ;  /* 0x000000111c107212 */ /* 0x000fc600078e3cff */
[----:B------:R-:W1:Y:S01]  /*0c40*/  LDC.U8 R27, c[0x3][R8+0x207] ;  /* 0x00c081c0081b7b82 */ /* 0x000e620000000000 */
[----:B0-----:R-:W-:Y:S01]  /*0c50*/  LOP3.LUT R11, R26, R11, RZ, 0x3c, !PT ;  /* 0x0000000b1a0b7212 */ /* 0x001fe200078e3cff */
[----:B------:R-:W-:-:S06]  /*0c60*/  IMAD.SHL.U32 R26, R23, 0x2, RZ ;  /* 0x00000002171a7824 */ /* 0x000fcc00078e00ff */
[----:B------:R-:W0:Y:S01]  /*0c70*/  LDC.U8 R23, c[0x3][R8+0x202] ;  /* 0x00c0808008177b82 */ /* 0x000e220000000000 */
[----:B------:R-:W-:Y:S02]  /*0c80*/  @!P1 LOP3.LUT R26, R26, 0x1b, RZ, 0x3c, !PT ;  /* 0x0000001b1a1a9812 */ /* 0x000fe400078e3cff */
[----:B---3--:R-:W-:Y:S02]  /*0c90*/  LOP3.LUT R17, R0, R19, RZ, 0x3c, !PT ;  /* 0x0000001300117212 */ /* 0x008fe400078e3cff */
[----:B-1----:R-:W-:Y:S02]  /*0ca0*/  LOP3.LUT R27, R26, R27, RZ, 0x3c, !PT ;  /* 0x0000001b1a1b7212 */ /* 0x002fe400078e3cff */
[C---:B------:R-:W-:Y:S01]  /*0cb0*/  PRMT R25, R17.reuse, 0x8880, RZ ;  /* 0x0000888011197816 */ /* 0x040fe200000000ff */
[----:B------:R-:W-:-:S03]  /*0cc0*/  IMAD.SHL.U32 R26, R17, 0x2, RZ ;  /* 0x00000002111a7824 */ /* 0x000fc600078e00ff */
[----:B------:R-:W-:Y:S02]  /*0cd0*/  ISETP.GE.AND P0, PT, R25, RZ, PT ;  /* 0x000000ff1900720c */ /* 0x000fe40003f06270 */
[----:B------:R-:W-:Y:S02]  /*0ce0*/  LOP3.LUT R25, R11, R20, RZ, 0x3c, !PT ;  /* 0x000000140b197212 */ /* 0x000fe400078e3cff */
[----:B----4-:R-:W-:-:S04]  /*0cf0*/  LOP3.LUT R20, R19, R22, RZ, 0x3c, !PT ;  /* 0x0000001613147212 */ /* 0x010fc800078e3cff */
[C---:B------:R-:W-:Y:S01]  /*0d00*/  PRMT R11, R20.reuse, 0x8880, RZ ;  /* 0x00008880140b7816 */ /* 0x040fe200000000ff */
[----:B------:R-:W-:Y:S01]  /*0d10*/  IMAD.SHL.U32 R28, R20, 0x2, RZ ;  /* 0x00000002141c7824 */ /* 0x000fe200078e00ff */
[----:B--2---:R-:W-:Y:S02]  /*0d20*/  LOP3.LUT R20, R0, R21, RZ, 0x3c, !PT ;  /* 0x0000001500147212 */ /* 0x004fe400078e3cff */
[----:B------:R-:W-:Y:S02]  /*0d30*/  ISETP.GE.AND P1, PT, R11, RZ, PT ;  /* 0x000000ff0b00720c */ /* 0x000fe40003f26270 */
[-CC-:B------:R-:W-:Y:S02]  /*0d40*/  LOP3.LUT R11, R14, R24.reuse, R15.reuse, 0x96, !PT ;  /* 0x000000180e0b7212 */ /* 0x180fe400078e960f */
[-CC-:B------:R-:W-:Y:S02]  /*0d50*/  LOP3.LUT R14, R16, R24.reuse, R15.reuse, 0x96, !PT ;  /* 0x00000018100e7212 */ /* 0x180fe400078e960f */
[----:B------:R-:W-:-:S02]  /*0d60*/  LOP3.LUT R16, R25, R24, R15, 0x96, !PT ;  /* 0x0000001819107212 */ /* 0x000fc400078e960f */
[----:B------:R-:W1:Y:S01]  /*0d70*/  LDC.U8 R25, c[0x3][R8+0x201] ;  /* 0x00c0804008197b82 */ /* 0x000e620000000000 */
[----:B------:R-:W-:Y:S02]  /*0d80*/  LOP3.LUT R15, R22, R21, RZ, 0x3c, !PT ;  /* 0x00000015160f7212 */ /* 0x000fe400078e3cff */
[----:B------:R-:W-:Y:S02]  /*0d90*/  @!P0 LOP3.LUT R26, R26, 0x1b, RZ, 0x3c, !PT ;  /* 0x0000001b1a1a8812 */ /* 0x000fe400078e3cff */
[----:B------:R-:W-:Y:S02]  /*0da0*/  PRMT R17, R15, 0x8880, RZ ;  /* 0x000088800f117816 */ /* 0x000fe400000000ff */
[----:B------:R-:W-:Y:S02]  /*0db0*/  @!P1 LOP3.LUT R28, R28, 0x1b, RZ, 0x3c, !PT ;  /* 0x0000001b1c1c9812 */ /* 0x000fe400078e3cff */
[----:B------:R-:W-:Y:S02]  /*0dc0*/  ISETP.GE.AND P0, PT, R17, RZ, PT ;  /* 0x000000ff1100720c */ /* 0x000fe40003f06270 */
[----:B0-----:R-:W-:-:S02]  /*0dd0*/  LOP3.LUT R26, R26, R23, RZ, 0x3c, !PT ;  /* 0x000000171a1a7212 */ /* 0x001fc400078e3cff */
[----:B------:R-:W-:Y:S02]  /*0de0*/  PRMT R23, R20, 0x8880, RZ ;  /* 0x0000888014177816 */ /* 0x000fe400000000ff */
[----:B------:R-:W-:Y:S02]  /*0df0*/  LOP3.LUT R26, R26, R19, RZ, 0x3c, !PT ;  /* 0x000000131a1a7212 */ /* 0x000fe400078e3cff */
[----:B------:R-:W-:Y:S01]  /*0e00*/  ISETP.GE.AND P1, PT, R23, RZ, PT ;  /* 0x000000ff1700720c */ /* 0x000fe20003f26270 */
[----:B------:R-:W-:Y:S01]  /*0e10*/  IMAD.SHL.U32 R23, R20, 0x2, RZ ;  /* 0x0000000214177824 */ /* 0x000fe200078e00ff */
[----:B------:R-:W-:Y:S01]  /*0e20*/  LOP3.LUT R19, R19, R22, R21, 0x96, !PT ;  /* 0x0000001613137212 */ /* 0x000fe200078e9615 */
[----:B------:R-:W-:Y:S01]  /*0e30*/  IMAD.SHL.U32 R20, R15, 0x2, RZ ;  /* 0x000000020f147824 */ /* 0x000fe200078e00ff */
[----:B------:R-:W-:Y:S02]  /*0e40*/  LOP3.LUT R24, R27, R24, RZ, 0x3c, !PT ;  /* 0x000000181b187212 */ /* 0x000fe400078e3cff */
[----:B-1----:R-:W-:-:S02]  /*0e50*/  LOP3.LUT R17, R28, R25, RZ, 0x3c, !PT ;  /* 0x000000191c117212 */ /* 0x002fc400078e3cff */
[----:B------:R0:W1:Y:S01]  /*0e60*/  LDC.U8 R28, c[0x3][R8+0x203] ;  /* 0x00c080c0081c7b82 */ /* 0x0000620000000000 */
[----:B------:R-:W-:Y:S02]  /*0e70*/  @!P0 LOP3.LUT R20, R20, 0x1b, RZ, 0x3c, !PT ;  /* 0x0000001b14148812 */ /* 0x000fe400078e3cff */
[----:B------:R-:W-:Y:S02]  /*0e80*/  LOP3.LUT R17, R17, R22, RZ, 0x3c, !PT ;  /* 0x0000001611117212 */ /* 0x000fe400078e3cff */
[----:B------:R-:W-:Y:S02]  /*0e90*/  @!P1 LOP3.LUT R23, R23, 0x1b, RZ, 0x3c, !PT ;  /* 0x0000001b17179812 */ /* 0x000fe400078e3cff */
[-CC-:B------:R-:W-:Y:S01]  /*0ea0*/  LOP3.LUT R17, R17, R19.reuse, R0.reuse, 0x96, !PT ;  /* 0x0000001311117212 */ /* 0x180fe200078e9600 */
[----:B------:R0:W2:Y:S02]  /*0eb0*/  LDC.U8 R25, c[0x3][R8+0x200] ;  /* 0x00c0800008197b82 */ /* 0x0000a40000000000 */
[----:B0-----:R-:W-:-:S02]  /*0ec0*/  LOP3.LUT R8, R26, R19, R0, 0x96, !PT ;  /* 0x000000131a087212 */ /* 0x001fc400078e9600 */
[----:B-1----:R-:W-:Y:S02]  /*0ed0*/  LOP3.LUT R15, R23, R28, RZ, 0x3c, !PT ;  /* 0x0000001c170f7212 */ /* 0x002fe400078e3cff */
[C---:B------:R-:W-:Y:S01]  /*0ee0*/  LOP3.LUT R23, R4.reuse, 0xff, RZ, 0xc0, !PT ;  /* 0x000000ff04177812 */ /* 0x040fe200078ec0ff */
[----:B------:R-:W-:Y:S01]  /*0ef0*/  VIADD R4, R4, 0x1 ;  /* 0x0000000104047836 */ /* 0x000fe20000000000 */
[----:B------:R-:W-:Y:S02]  /*0f00*/  LOP3.LUT R15, R15, R19, RZ, 0x3c, !PT ;  /* 0x000000130f0f7212 */ /* 0x000fe400078e3cff */
[----:B------:R-:W-:Y:S02]  /*0f10*/  ISETP.GE.U32.AND P0, PT, R23, 0xd, PT ;  /* 0x0000000d1700780c */ /* 0x000fe40003f06070 */
[----:B--2---:R-:W-:-:S04]  /*0f20*/  LOP3.LUT R20, R20, R25, RZ, 0x3c, !PT ;  /* 0x0000001914147212 */ /* 0x004fc800078e3cff */
[----:B------:R-:W-:Y:S02]  /*0f30*/  LOP3.LUT R20, R20, R21, RZ, 0x3c, !PT ;  /* 0x0000001514147212 */ /* 0x000fe400078e3cff */
[----:B------:R-:W-:Y:S02]  /*0f40*/  PRMT R21, R11, 0x7610, R21 ;  /* 0x000076100b157816 */ /* 0x000fe40000000015 */
[--C-:B------:R-:W-:Y:S02]  /*0f50*/  LOP3.LUT R20, R20, R19, R0.reuse, 0x96, !PT ;  /* 0x0000001314147212 */ /* 0x100fe400078e9600 */
[----:B------:R-:W-:Y:S02]  /*0f60*/  PRMT R0, R13, 0x7610, R0 ;  /* 0x000076100d007816 */ /* 0x000fe40000000000 */
[----:B------:R-:W-:Y:S02]  /*0f70*/  PRMT R13, R15, 0x7610, R13 ;  /* 0x000076100f0d7816 */ /* 0x000fe4000000000d */
[----:B------:R-:W-:-:S02]  /*0f80*/  PRMT R15, R7, 0x7610, R15 ;  /* 0x00007610070f7816 */ /* 0x000fc4000000000f */
[----:B------:R-:W-:Y:S02]  /*0f90*/  PRMT R7, R5, 0x7610, R7 ;  /* 0x0000761005077816 */ /* 0x000fe40000000007 */
[----:B------:R-:W-:Y:S02]  /*0fa0*/  PRMT R19, R18, 0x7610, R19 ;  /* 0x0000761012137816 */ /* 0x000fe40000000013 */
[----:B------:R-:W-:Y:S02]  /*0fb0*/  PRMT R5, R10, 0x7610, R5 ;  /* 0x000076100a057816 */ /* 0x000fe40000000005 */
[----:B------:R-:W-:Y:S02]  /*0fc0*/  PRMT R11, R14, 0x7610, R11 ;  /* 0x000076100e0b7816 */ /* 0x000fe4000000000b */
[----:B------:R-:W-:Y:S02]  /*0fd0*/  PRMT R18, R24, 0x7610, R18 ;  /* 0x0000761018127816 */ /* 0x000fe40000000012 */
[----:B------:R-:W-:-:S02]  /*0fe0*/  PRMT R10, R16, 0x7610, R10 ;  /* 0x00007610100a7816 */ /* 0x000fc4000000000a */
        /* <DEDUP_REMOVED lines=8> */
[----:B------:R-:W0:Y:S01]  /*1070*/  LDC.U8 R8, c[0x3][R23] ;  /* 0x00c0000017087b82 */ /* 0x000e220000000000 */
[----:B------:R-:W-:Y:S01]  /*1080*/  LOP3.LUT R14, R18, 0xff, RZ, 0xc0, !PT ;  /* 0x000000ff120e7812 */ /* 0x000fe200078ec0ff */
[----:B------:R-:W2:Y:S01]  /*1090*/  LDCU.U8 UR13, c[0x3][0x2e7] ;  /* 0x00c05ce0ff0d77ac */ /* 0x000ea20008000000 */
[----:B------:R-:W-:-:S02]  /*10a0*/  LOP3.LUT R16, R10, 0xff, RZ, 0xc0, !PT ;  /* 0x000000ff0a107812 */ /* 0x000fc400078ec0ff */
[----:B------:R-:W-:Y:S01]  /*10b0*/  LOP3.LUT R13, R11, 0xff, RZ, 0xc0, !PT ;  /* 0x000000ff0b0d7812 */ /* 0x000fe200078ec0ff */
[----:B------:R-:W3:Y:S01]  /*10c0*/  LDCU.U8 UR18, c[0x3][0x2e0] ;  /* 0x00c05c00ff1277ac */ /* 0x000ee20008000000 */
[----:B------:R-:W-:Y:S01]  /*10d0*/  LOP3.LUT R17, R21, 0xff, RZ, 0xc0, !PT ;  /* 0x000000ff15117812 */ /* 0x000fe200078ec0ff */
[----:B------:R-:W1:Y:S01]  /*10e0*/  LDC.U8 R20, c[0x3][R20] ;  /* 0x00c0000014147b82 */ /* 0x000e620000000000 */
[----:B------:R-:W-:Y:S01]  /*10f0*/  LOP3.LUT R11, R5, 0xff, RZ, 0xc0, !PT ;  /* 0x000000ff050b7812 */ /* 0x000fe200078ec0ff */
[----:B------:R-:W4:Y:S01]  /*1100*/  LDCU.U8 UR17, c[0x3][0x2e1] ;  /* 0x00c05c20ff1177ac */ /* 0x000f220008000000 */
[----:B------:R-:W-:Y:S02]  /*1110*/  LOP3.LUT R10, R9, 0xff, RZ, 0xc0, !PT ;  /* 0x000000ff090a7812 */ /* 0x000fe400078ec0ff */
[----:B------:R-:W-:Y:S01]  /*1120*/  LOP3.LUT R21, R12, 0xff, RZ, 0xc0, !PT ;  /* 0x000000ff0c157812 */ /* 0x000fe200078ec0ff */
[----:B------:R-:W5:Y:S01]  /*1130*/  LDCU.U8 UR12, c[0x3][0x2e8] ;  /* 0x00c05d00ff0c77ac */ /* 0x000f620008000000 */
[----:B------:R-:W-:Y:S01]  /*1140*/  LOP3.LUT R12, R19, 0xff, RZ, 0xc0, !PT ;  /* 0x000000ff130c7812 */ /* 0x000fe200078ec0ff */
[----:B------:R-:W2:Y:S01]  /*1150*/  LDC.U8 R18, c[0x3][R22] ;  /* 0x00c0000016127b82 */ /* 0x000ea20000000000 */
[----:B------:R-:W-:Y:S01]  /*1160*/  LOP3.LUT R9, R7, 0xff, RZ, 0xc0, !PT ;  /* 0x000000ff07097812 */ /* 0x000fe200078ec0ff */
[----:B------:R-:W5:Y:S01]  /*1170*/  LDCU.U8 UR16, c[0x3][0x2e2] ;  /* 0x00c05c40ff1077ac */ /* 0x000f620008000000 */
[----:B------:R-:W-:-:S02]  /*1180*/  LOP3.LUT R6, R6, 0xff, RZ, 0xc0, !PT ;  /* 0x000000ff06067812 */ /* 0x000fc400078ec0ff */
[----:B------:R-:W-:Y:S01]  /*1190*/  LOP3.LUT R5, R15, 0xff, RZ, 0xc0, !PT ;  /* 0x000000ff0f057812 */ /* 0x000fe200078ec0ff */
[----:B------:R-:W5:Y:S01]  /*11a0*/  LDCU.U8 UR6, c[0x3][0x2ef] ;  /* 0x00c05de0ff0677ac */ /* 0x000f620008000000 */
[----:B------:R-:W-:Y:S01]  /*11b0*/  LOP3.LUT R0, R0, 0xff, RZ, 0xc0, !PT ;  /* 0x000000ff00007812 */ /* 0x000fe200078ec0ff */
[----:B------:R-:W3:Y:S01]  /*11c0*/  LDC.U8 R4, c[0x3][R4] ;  /* 0x00c0000004047b82 */ /* 0x000ee20000000000 */
[----:B------:R-:W5:Y:S01]  /*11d0*/  LDCU.U8 UR7, c[0x3][0x2ee] ;  /* 0x00c05dc0ff0777ac */ /* 0x000f620008000000 */
[----:B------:R-:W5:Y:S06]  /*11e0*/  LDCU.U8 UR9, c[0x3][0x2ec] ;  /* 0x00c05d80ff0977ac */ /* 0x000f6c0008000000 */
[----:B------:R-:W4:Y:S01]  /*11f0*/  LDC.U8 R13, c[0x3][R13] ;  /* 0x00c000000d0d7b82 */ /* 0x000f220000000000 */
[----:B------:R-:W5:Y:S01]  /*1200*/  LDCU.U8 UR10, c[0x3][0x2eb] ;  /* 0x00c05d60ff0a77ac */ /* 0x000f620008000000 */
[----:B------:R-:W5:Y:S06]  /*1210*/  LDCU.U8 UR15, c[0x3][0x2e4] ;  /* 0x00c05c80ff0f77ac */ /* 0x000f6c0008000000 */
[----:B------:R-:W5:Y:S01]  /*1220*/  LDC.U8 R11, c[0x3][R11] ;  /* 0x00c000000b0b7b82 */ /* 0x000f620000000000 */
[----:B------:R-:W5:Y:S07]  /*1230*/  LDCU.U8 UR14, c[0x3][0x2e5] ;  /* 0x00c05ca0ff0e77ac */ /* 0x000f6e0008000000 */
[----:B------:R2:W5:Y:S01]  /*1240*/  LDC.U8 R7, c[0x3][R21] ;  /* 0x00c0000015077b82 */ /* 0x0005620000000000 */
[----:B0-----:R-:W-:Y:S01]  /*1250*/  LOP3.LUT R15, R8, UR8, RZ, 0x3c, !PT ;  /* 0x00000008080f7c12 */ /* 0x001fe2000f8e3cff */
[----:B------:R-:W0:Y:S04]  /*1260*/  LDCU.U8 UR8, c[0x3][0x2e9] ;  /* 0x00c05d20ff0877ac */ /* 0x000e280008000000 */
[----:B------:R5:W-:Y:S02]  /*1270*/  STG.E.U8 desc[UR4][R2.64+0xd], R15 ;  /* 0x00000d0f02007986 */ /* 0x000be4000c101104 */
[----:B------:R-:W0:Y:S01]  /*1280*/  LDC.U8 R16, c[0x3][R16] ;  /* 0x00c0000010107b82 */ /* 0x000e220000000000 */
[----:B-1----:R-:W-:Y:S01]  /*1290*/  LOP3.LUT R19, R20, UR11, RZ, 0x3c, !PT ;  /* 0x0000000b14137c12 */ /* 0x002fe2000f8e3cff */
[----:B------:R-:W1:Y:S04]  /*12a0*/  LDCU.U8 UR11, c[0x3][0x2e6] ;  /* 0x00c05cc0ff0b77ac */ /* 0x000e680008000000 */
[----:B------:R-:W-:Y:S02]  /*12b0*/  STG.E.U8 desc[UR4][R2.64+0xa], R19 ;  /* 0x00000a1302007986 */ /* 0x000fe4000c101104 */
[----:B------:R-:W1:Y:S01]  /*12c0*/  LDC.U8 R17, c[0x3][R17] ;  /* 0x00c0000011117b82 */ /* 0x000e620000000000 */
[----:B--2---:R-:W-:Y:S01]  /*12d0*/  LOP3.LUT R21, R18, UR13, RZ, 0x3c, !PT ;  /* 0x0000000d12157c12 */ /* 0x004fe2000f8e3cff */
[----:B------:R-:W2:Y:S04]  /*12e0*/  LDCU.U8 UR13, c[0x3][0x2e3] ;  /* 0x00c05c60ff0d77ac */ /* 0x000ea80008000000 */
[----:B------:R-:W-:Y:S02]  /*12f0*/  STG.E.U8 desc[UR4][R2.64+0x7], R21 ;  /* 0x0000071502007986 */ /* 0x000fe4000c101104 */
[----:B------:R-:W2:Y:S01]  /*1300*/  LDC.U8 R14, c[0x3][R14] ;  /* 0x00c000000e0e7b82 */ /* 0x000ea20000000000 */
[----:B---3--:R-:W-:-:S05]  /*1310*/  LOP3.LUT R23, R4, UR18, RZ, 0x3c, !PT ;  /* 0x0000001204177c12 */ /* 0x008fca000f8e3cff */
[----:B------:R3:W-:Y:S02]  /*1320*/  STG.E.U8 desc[UR4][R2.64], R23 ;  /* 0x0000001702007986 */ /* 0x0007e4000c101104 */
[----:B------:R-:W3:Y:S01]  /*1330*/  LDC.U8 R10, c[0x3][R10] ;  /* 0x00c000000a0a7b82 */ /* 0x000ee20000000000 */
[----:B----4-:R-:W-:-:S05]  /*1340*/  LOP3.LUT R29, R13, UR17, RZ, 0x3c, !PT ;  /* 0x000000110d1d7c12 */ /* 0x010fca000f8e3cff */
[----:B------:R-:W-:Y:S02]  /*1350*/  STG.E.U8 desc[UR4][R2.64+0x1], R29 ;  /* 0x0000011d02007986 */ /* 0x000fe4000c101104 */
[----:B------:R-:W4:Y:S01]  /*1360*/  LDC.U8 R12, c[0x3][R12] ;  /* 0x00c000000c0c7b82 */ /* 0x000f220000000000 */
[----:B-----5:R-:W-:-:S05]  /*1370*/  LOP3.LUT R15, R11, UR12, RZ, 0x3c, !PT ;  /* 0x0000000c0b0f7c12 */ /* 0x020fca000f8e3cff */
[----:B------:R-:W-:Y:S02]  /*1380*/  STG.E.U8 desc[UR4][R2.64+0x8], R15 ;  /* 0x0000080f02007986 */ /* 0x000fe4000c101104 */
[----:B------:R-:W5:Y:S01]  /*1390*/  LDC.U8 R9, c[0x3][R9] ;  /* 0x00c0000009097b82 */ /* 0x000f620000000000 */
[----:B------:R-:W-:-:S05]  /*13a0*/  LOP3.LUT R27, R7, UR16, RZ, 0x3c, !PT ;  /* 0x00000010071b7c12 */ /* 0x000fca000f8e3cff */
[----:B------:R-:W-:Y:S02]  /*13b0*/  STG.E.U8 desc[UR4][R2.64+0x2], R27 ;  /* 0x0000021b02007986 */ /* 0x000fe4000c101104 */
[----:B------:R-:W5:Y:S01]  /*13c0*/  LDC.U8 R6, c[0x3][R6] ;  /* 0x00c0000006067b82 */ /* 0x000f620000000000 */
[----:B0-----:R-:W-:-:S05]  /*13d0*/  LOP3.LUT R25, R16, UR15, RZ, 0x3c, !PT ;  /* 0x0000000f10197c12 */ /* 0x001fca000f8e3cff */
[----:B------:R-:W-:Y:S02]  /*13e0*/  STG.E.U8 desc[UR4][R2.64+0x4], R25 ;  /* 0x0000041902007986 */ /* 0x000fe4000c101104 */
[----:B------:R-:W0:Y:S01]  /*13f0*/  LDC.U8 R5, c[0x3][R5] ;  /* 0x00c0000005057b82 */ /* 0x000e220000000000 */
[----:B-1----:R-:W-:-:S05]  /*1400*/  LOP3.LUT R17, R17, UR7, RZ, 0x3c, !PT ;  /* 0x0000000711117c12 */ /* 0x002fca000f8e3cff */
[----:B------:R-:W-:Y:S02]  /*1410*/  STG.E.U8 desc[UR4][R2.64+0xe], R17 ;  /* 0x00000e1102007986 */ /* 0x000fe4000c101104 */
[----:B------:R-:W1:Y:S01]  /*1420*/  LDC.U8 R0, c[0x3][R0] ;  /* 0x00c0000000007b82 */ /* 0x000e620000000000 */
[----:B--2---:R-:W-:-:S05]  /*1430*/  LOP3.LUT R13, R14, UR10, RZ, 0x3c, !PT ;  /* 0x0000000a0e0d7c12 */ /* 0x004fca000f8e3cff */
[----:B------:R-:W-:Y:S01]  /*1440*/  STG.E.U8 desc[UR4][R2.64+0xb], R13 ;  /* 0x00000b0d02007986 */ /* 0x000fe2000c101104 */
[----:B---3--:R-:W-:-:S05]  /*1450*/  LOP3.LUT R23, R10, UR14, RZ, 0x3c, !PT ;  /* 0x0000000e0a177c12 */ /* 0x008fca000f8e3cff */
[----:B------:R-:W-:Y:S01]  /*1460*/  STG.E.U8 desc[UR4][R2.64+0x5], R23 ;  /* 0x0000051702007986 */ /* 0x000fe2000c101104 */
[----:B----4-:R-:W-:-:S05]  /*1470*/  LOP3.LUT R7, R12, UR6, RZ, 0x3c, !PT ;  /* 0x000000060c077c12 */ /* 0x010fca000f8e3cff */
[----:B------:R-:W-:Y:S01]  /*1480*/  STG.E.U8 desc[UR4][R2.64+0xf], R7 ;  /* 0x00000f0702007986 */ /* 0x000fe2000c101104 */
[----:B-----5:R-:W-:-:S05]  /*1490*/  LOP3.LUT R9, R9, UR9, RZ, 0x3c, !PT ;  /* 0x0000000909097c12 */ /* 0x020fca000f8e3cff */
[----:B------:R-:W-:Y:S01]  /*14a0*/  STG.E.U8 desc[UR4][R2.64+0xc], R9 ;  /* 0x00000c0902007986 */ /* 0x000fe2000c101104 */
[----:B------:R-:W-:-:S05]  /*14b0*/  LOP3.LUT R11, R6, UR8, RZ, 0x3c, !PT ;  /* 0x00000008060b7c12 */ /* 0x000fca000f8e3cff */
[----:B------:R-:W-:Y:S01]  /*14c0*/  STG.E.U8 desc[UR4][R2.64+0x9], R11 ;  /* 0x0000090b02007986 */ /* 0x000fe2000c101104 */
[----:B0-----:R-:W-:-:S05]  /*14d0*/  LOP3.LUT R5, R5, UR11, RZ, 0x3c, !PT ;  /* 0x0000000b05057c12 */ /* 0x001fca000f8e3cff */
[----:B------:R-:W-:Y:S01]  /*14e0*/  STG.E.U8 desc[UR4][R2.64+0x6], R5 ;  /* 0x0000060502007986 */ /* 0x000fe2000c101104 */
[----:B-1----:R-:W-:-:S05]  /*14f0*/  LOP3.LUT R19, R0, UR13, RZ, 0x3c, !PT ;  /* 0x0000000d00137c12 */ /* 0x002fca000f8e3cff */
[----:B------:R-:W-:Y:S01]  /*1500*/  STG.E.U8 desc[UR4][R2.64+0x3], R19 ;  /* 0x0000031302007986 */ /* 0x000fe2000c101104 */
[----:B------:R-:W-:Y:S06]  /*1510*/  BAR.SYNC.DEFER_BLOCKING 0x0 ;  /* 0x0000000000007b1d */ /* 0x000fec0000010000 */
[----:B------:R-:W-:Y:S05]  /*1520*/  EXIT ;  /* 0x000000000000794d */ /* 0x000fea0003800000 */
.L_x_4:
        /* <DEDUP_REMOVED lines=13> */
.L_x_7:


//--------------------- .nv.shared.reserved.0     --------------------------
	.section	.nv.shared.reserved.0,"aw",@nobits
	.weak		__nv_reservedSMEM_offset_0_alias
	.size		__nv_reservedSMEM_offset_0_alias, 0, 64
	.other		__nv_reservedSMEM_offset_0_alias,@"STO_CUDA_RESERVED_SHARED STV_DEFAULT"
__nv_reservedSMEM_offset_0_alias:
	.zero		0
	.zero		64


//--------------------- .nv.constant0._Z8GPU_initv --------------------------
	.section	.nv.constant0._Z8GPU_initv,"a",@progbits
	.sectionflags	@""
	.align	4
.nv.constant0._Z8GPU_initv:
	.zero		896


//--------------------- .nv.constant0._Z18aes256_decrypt_ecbPhm --------------------------
	.section	.nv.constant0._Z18aes256_decrypt_ecbPhm,"a",@progbits
	.sectionflags	@""
	.align	4
.nv.constant0._Z18aes256_decrypt_ecbPhm:
	.zero		912


//--------------------- .nv.constant0._Z18aes256_encrypt_ecbPhm --------------------------
	.section	.nv.constant0._Z18aes256_encrypt_ecbPhm,"a",@progbits
	.sectionflags	@""
	.align	4
.nv.constant0._Z18aes256_encrypt_ecbPhm:
	.zero		912


//--------------------- SYMBOLS --------------------------

	.type		.nv.reservedSmem.offset0,@object
	.size		.nv.reservedSmem.offset0,0x4
